//
// Generated by NVIDIA NVVM Compiler
//
// Compiler Build ID: CL-36424714
// Cuda compilation tools, release 13.0, V13.0.88
// Based on NVVM 20.0.0
//

.version 9.0
.target sm_100
.address_size 64

	// .globl	_Z13conv2d_kernelPKfS0_S0_Pfiiiiiiiii

.visible .entry _Z13conv2d_kernelPKfS0_S0_Pfiiiiiiiii(
	.param .u64 .ptr .align 1 _Z13conv2d_kernelPKfS0_S0_Pfiiiiiiiii_param_0,
	.param .u64 .ptr .align 1 _Z13conv2d_kernelPKfS0_S0_Pfiiiiiiiii_param_1,
	.param .u64 .ptr .align 1 _Z13conv2d_kernelPKfS0_S0_Pfiiiiiiiii_param_2,
	.param .u64 .ptr .align 1 _Z13conv2d_kernelPKfS0_S0_Pfiiiiiiiii_param_3,
	.param .u32 _Z13conv2d_kernelPKfS0_S0_Pfiiiiiiiii_param_4,
	.param .u32 _Z13conv2d_kernelPKfS0_S0_Pfiiiiiiiii_param_5,
	.param .u32 _Z13conv2d_kernelPKfS0_S0_Pfiiiiiiiii_param_6,
	.param .u32 _Z13conv2d_kernelPKfS0_S0_Pfiiiiiiiii_param_7,
	.param .u32 _Z13conv2d_kernelPKfS0_S0_Pfiiiiiiiii_param_8,
	.param .u32 _Z13conv2d_kernelPKfS0_S0_Pfiiiiiiiii_param_9,
	.param .u32 _Z13conv2d_kernelPKfS0_S0_Pfiiiiiiiii_param_10,
	.param .u32 _Z13conv2d_kernelPKfS0_S0_Pfiiiiiiiii_param_11,
	.param .u32 _Z13conv2d_kernelPKfS0_S0_Pfiiiiiiiii_param_12
)
{
	.reg .pred 	%p<96>;
	.reg .b32 	%r<98>;
	.reg .b32 	%f<100>;
	.reg .b64 	%rd<63>;

	ld.param.u64 	%rd9, [_Z13conv2d_kernelPKfS0_S0_Pfiiiiiiiii_param_0];
	ld.param.u64 	%rd10, [_Z13conv2d_kernelPKfS0_S0_Pfiiiiiiiii_param_1];
	ld.param.u64 	%rd7, [_Z13conv2d_kernelPKfS0_S0_Pfiiiiiiiii_param_2];
	ld.param.u32 	%r40, [_Z13conv2d_kernelPKfS0_S0_Pfiiiiiiiii_param_4];
	ld.param.u32 	%r32, [_Z13conv2d_kernelPKfS0_S0_Pfiiiiiiiii_param_5];
	ld.param.u32 	%r33, [_Z13conv2d_kernelPKfS0_S0_Pfiiiiiiiii_param_6];
	ld.param.u32 	%r34, [_Z13conv2d_kernelPKfS0_S0_Pfiiiiiiiii_param_7];
	ld.param.u32 	%r35, [_Z13conv2d_kernelPKfS0_S0_Pfiiiiiiiii_param_8];
	ld.param.u32 	%r36, [_Z13conv2d_kernelPKfS0_S0_Pfiiiiiiiii_param_9];
	ld.param.u32 	%r37, [_Z13conv2d_kernelPKfS0_S0_Pfiiiiiiiii_param_10];
	ld.param.u32 	%r38, [_Z13conv2d_kernelPKfS0_S0_Pfiiiiiiiii_param_11];
	ld.param.u32 	%r39, [_Z13conv2d_kernelPKfS0_S0_Pfiiiiiiiii_param_12];
	cvta.to.global.u64 	%rd1, %rd10;
	cvta.to.global.u64 	%rd2, %rd9;
	shl.b32 	%r41, %r39, 1;
	sub.s32 	%r42, %r34, %r36;
	add.s32 	%r43, %r42, %r41;
	div.s32 	%r44, %r43, %r38;
	add.s32 	%r1, %r44, 1;
	sub.s32 	%r45, %r35, %r37;
	add.s32 	%r46, %r45, %r41;
	div.s32 	%r47, %r46, %r38;
	add.s32 	%r2, %r47, 1;
	mov.u32 	%r48, %ctaid.x;
	mov.u32 	%r49, %ntid.x;
	mov.u32 	%r50, %tid.x;
	mad.lo.s32 	%r3, %r48, %r49, %r50;
	mul.lo.s32 	%r51, %r33, %r40;
	mad.lo.s32 	%r52, %r51, %r44, %r51;
	mad.lo.s32 	%r53, %r52, %r47, %r52;
	setp.ge.s32 	%p2, %r3, %r53;
	@%p2 bra 	$L__BB0_48;
	cvta.to.global.u64 	%rd11, %rd7;
	div.s32 	%r54, %r3, %r2;
	rem.s32 	%r4, %r54, %r1;
	mul.lo.s32 	%r55, %r2, %r1;
	div.s32 	%r56, %r3, %r55;
	rem.s32 	%r5, %r56, %r33;
	mul.lo.s32 	%r6, %r55, %r33;
	mul.wide.s32 	%rd12, %r5, 4;
	add.s64 	%rd13, %rd11, %rd12;
	ld.global.f32 	%f78, [%rd13];
	setp.lt.s32 	%p3, %r32, 1;
	@%p3 bra 	$L__BB0_47;
	mul.lo.s32 	%r57, %r4, %r38;
	sub.s32 	%r7, %r57, %r39;
	rem.s32 	%r58, %r3, %r2;
	mul.lo.s32 	%r59, %r58, %r38;
	sub.s32 	%r8, %r59, %r39;
	div.s32 	%r9, %r3, %r6;
	min.s32 	%r60, %r36, %r37;
	setp.lt.s32 	%p4, %r60, 1;
	@%p4 bra 	$L__BB0_47;
	and.b32  	%r10, %r37, 7;
	and.b32  	%r11, %r37, 2147483640;
	mul.lo.s32 	%r12, %r5, %r32;
	mul.lo.s32 	%r13, %r9, %r32;
	mov.b32 	%r92, 0;
	cvt.s64.s32 	%rd45, %r8;
$L__BB0_4:
	add.s32 	%r63, %r92, %r13;
	mul.lo.s32 	%r15, %r63, %r34;
	mov.b32 	%r93, 0;
	add.s32 	%r67, %r92, %r12;
$L__BB0_5:
	setp.lt.u32 	%p5, %r37, 8;
	add.s32 	%r65, %r93, %r7;
	setp.gt.s32 	%p6, %r65, -1;
	setp.lt.s32 	%p7, %r65, %r34;
	and.pred  	%p1, %p6, %p7;
	add.s32 	%r66, %r65, %r15;
	mul.lo.s32 	%r17, %r66, %r35;
	mad.lo.s32 	%r68, %r67, %r36, %r93;
	mul.lo.s32 	%r18, %r68, %r37;
	mov.b32 	%r96, 0;
	@%p5 bra 	$L__BB0_24;
	mov.b32 	%r94, 0;
	cvt.s64.s32 	%rd20, %r17;
	cvt.s64.s32 	%rd24, %r18;
$L__BB0_7:
	.pragma "nounroll";
	add.s32 	%r20, %r94, %r8;
	setp.gt.s32 	%p8, %r20, -1;
	setp.lt.s32 	%p9, %r20, %r35;
	and.pred  	%p10, %p8, %p9;
	and.pred  	%p12, %p1, %p10;
	not.pred 	%p13, %p12;
	@%p13 bra 	$L__BB0_9;
	add.s32 	%r70, %r20, %r17;
	add.s32 	%r71, %r94, %r18;
	mul.wide.s32 	%rd14, %r70, 4;
	add.s64 	%rd15, %rd2, %rd14;
	ld.global.f32 	%f43, [%rd15];
	mul.wide.s32 	%rd16, %r71, 4;
	add.s64 	%rd17, %rd1, %rd16;
	ld.global.f32 	%f44, [%rd17];
	fma.rn.f32 	%f78, %f43, %f44, %f78;
$L__BB0_9:
	add.s32 	%r72, %r20, 1;
	setp.gt.s32 	%p14, %r72, -1;
	setp.lt.s32 	%p15, %r72, %r35;
	and.pred  	%p16, %p14, %p15;
	and.pred  	%p17, %p1, %p16;
	cvt.s64.s32 	%rd19, %r94;
	add.s64 	%rd21, %rd19, %rd45;
	add.s64 	%rd22, %rd21, %rd20;
	shl.b64 	%rd23, %rd22, 2;
	add.s64 	%rd3, %rd2, %rd23;
	add.s64 	%rd25, %rd19, %rd24;
	shl.b64 	%rd26, %rd25, 2;
	add.s64 	%rd4, %rd1, %rd26;
	not.pred 	%p18, %p17;
	@%p18 bra 	$L__BB0_11;
	ld.global.f32 	%f45, [%rd3+4];
	ld.global.f32 	%f46, [%rd4+4];
	fma.rn.f32 	%f78, %f45, %f46, %f78;
$L__BB0_11:
	add.s32 	%r73, %r20, 2;
	setp.gt.s32 	%p19, %r73, -1;
	setp.lt.s32 	%p20, %r73, %r35;
	and.pred  	%p21, %p19, %p20;
	and.pred  	%p22, %p1, %p21;
	not.pred 	%p23, %p22;
	@%p23 bra 	$L__BB0_13;
	ld.global.f32 	%f47, [%rd3+8];
	ld.global.f32 	%f48, [%rd4+8];
	fma.rn.f32 	%f78, %f47, %f48, %f78;
$L__BB0_13:
	add.s32 	%r74, %r20, 3;
	setp.gt.s32 	%p24, %r74, -1;
	setp.lt.s32 	%p25, %r74, %r35;
	and.pred  	%p26, %p24, %p25;
	and.pred  	%p27, %p1, %p26;
	not.pred 	%p28, %p27;
	@%p28 bra 	$L__BB0_15;
	ld.global.f32 	%f49, [%rd3+12];
	ld.global.f32 	%f50, [%rd4+12];
	fma.rn.f32 	%f78, %f49, %f50, %f78;
$L__BB0_15:
	add.s32 	%r75, %r20, 4;
	setp.gt.s32 	%p29, %r75, -1;
	setp.lt.s32 	%p30, %r75, %r35;
	and.pred  	%p31, %p29, %p30;
	and.pred  	%p32, %p1, %p31;
	not.pred 	%p33, %p32;
	@%p33 bra 	$L__BB0_17;
	ld.global.f32 	%f51, [%rd3+16];
	ld.global.f32 	%f52, [%rd4+16];
	fma.rn.f32 	%f78, %f51, %f52, %f78;
$L__BB0_17:
	add.s32 	%r76, %r20, 5;
	setp.gt.s32 	%p34, %r76, -1;
	setp.lt.s32 	%p35, %r76, %r35;
	and.pred  	%p36, %p34, %p35;
	and.pred  	%p37, %p1, %p36;
	not.pred 	%p38, %p37;
	@%p38 bra 	$L__BB0_19;
	ld.global.f32 	%f53, [%rd3+20];
	ld.global.f32 	%f54, [%rd4+20];
	fma.rn.f32 	%f78, %f53, %f54, %f78;
$L__BB0_19:
	add.s32 	%r77, %r20, 6;
	setp.gt.s32 	%p39, %r77, -1;
	setp.lt.s32 	%p40, %r77, %r35;
	and.pred  	%p41, %p39, %p40;
	and.pred  	%p42, %p1, %p41;
	not.pred 	%p43, %p42;
	@%p43 bra 	$L__BB0_21;
	ld.global.f32 	%f55, [%rd3+24];
	ld.global.f32 	%f56, [%rd4+24];
	fma.rn.f32 	%f78, %f55, %f56, %f78;
$L__BB0_21:
	add.s32 	%r78, %r20, 7;
	setp.gt.s32 	%p44, %r78, -1;
	setp.lt.s32 	%p45, %r78, %r35;
	and.pred  	%p46, %p44, %p45;
	and.pred  	%p47, %p1, %p46;
	not.pred 	%p48, %p47;
	@%p48 bra 	$L__BB0_23;
	ld.global.f32 	%f57, [%rd3+28];
	ld.global.f32 	%f58, [%rd4+28];
	fma.rn.f32 	%f78, %f57, %f58, %f78;
$L__BB0_23:
	add.s32 	%r94, %r94, 8;
	setp.ne.s32 	%p49, %r94, %r11;
	mov.u32 	%r96, %r11;
	@%p49 bra 	$L__BB0_7;
$L__BB0_24:
	setp.eq.s32 	%p50, %r10, 0;
	@%p50 bra 	$L__BB0_45;
	add.s32 	%r79, %r10, -1;
	setp.lt.u32 	%p51, %r79, 3;
	@%p51 bra 	$L__BB0_35;
	add.s32 	%r23, %r96, %r8;
	setp.gt.s32 	%p52, %r23, -1;
	setp.lt.s32 	%p53, %r23, %r35;
	and.pred  	%p54, %p52, %p53;
	and.pred  	%p56, %p1, %p54;
	not.pred 	%p57, %p56;
	@%p57 bra 	$L__BB0_28;
	add.s32 	%r80, %r23, %r17;
	add.s32 	%r81, %r96, %r18;
	mul.wide.s32 	%rd27, %r80, 4;
	add.s64 	%rd28, %rd2, %rd27;
	ld.global.f32 	%f60, [%rd28];
	mul.wide.s32 	%rd29, %r81, 4;
	add.s64 	%rd30, %rd1, %rd29;
	ld.global.f32 	%f61, [%rd30];
	fma.rn.f32 	%f78, %f60, %f61, %f78;
$L__BB0_28:
	add.s32 	%r82, %r23, 1;
	setp.gt.s32 	%p58, %r82, -1;
	setp.lt.s32 	%p59, %r82, %r35;
	and.pred  	%p60, %p58, %p59;
	and.pred  	%p61, %p1, %p60;
	cvt.u64.u32 	%rd32, %r96;
	cvt.s64.s32 	%rd33, %r17;
	add.s64 	%rd34, %rd32, %rd45;
	add.s64 	%rd35, %rd34, %rd33;
	shl.b64 	%rd36, %rd35, 2;
	add.s64 	%rd5, %rd2, %rd36;
	cvt.s64.s32 	%rd37, %r18;
	add.s64 	%rd38, %rd32, %rd37;
	shl.b64 	%rd39, %rd38, 2;
	add.s64 	%rd6, %rd1, %rd39;
	not.pred 	%p62, %p61;
	@%p62 bra 	$L__BB0_30;
	ld.global.f32 	%f62, [%rd5+4];
	ld.global.f32 	%f63, [%rd6+4];
	fma.rn.f32 	%f78, %f62, %f63, %f78;
$L__BB0_30:
	add.s32 	%r83, %r23, 2;
	setp.gt.s32 	%p63, %r83, -1;
	setp.lt.s32 	%p64, %r83, %r35;
	and.pred  	%p65, %p63, %p64;
	and.pred  	%p66, %p1, %p65;
	not.pred 	%p67, %p66;
	@%p67 bra 	$L__BB0_32;
	ld.global.f32 	%f64, [%rd5+8];
	ld.global.f32 	%f65, [%rd6+8];
	fma.rn.f32 	%f78, %f64, %f65, %f78;
$L__BB0_32:
	add.s32 	%r84, %r23, 3;
	setp.gt.s32 	%p68, %r84, -1;
	setp.lt.s32 	%p69, %r84, %r35;
	and.pred  	%p70, %p68, %p69;
	and.pred  	%p71, %p1, %p70;
	not.pred 	%p72, %p71;
	@%p72 bra 	$L__BB0_34;
	ld.global.f32 	%f66, [%rd5+12];
	ld.global.f32 	%f67, [%rd6+12];
	fma.rn.f32 	%f78, %f66, %f67, %f78;
$L__BB0_34:
	add.s32 	%r96, %r96, 4;
$L__BB0_35:
	and.b32  	%r85, %r37, 3;
	setp.eq.s32 	%p73, %r85, 0;
	@%p73 bra 	$L__BB0_45;
	setp.eq.s32 	%p74, %r85, 1;
	@%p74 bra 	$L__BB0_42;
	add.s32 	%r26, %r96, %r8;
	setp.gt.s32 	%p75, %r26, -1;
	setp.lt.s32 	%p76, %r26, %r35;
	and.pred  	%p77, %p75, %p76;
	and.pred  	%p79, %p1, %p77;
	not.pred 	%p80, %p79;
	@%p80 bra 	$L__BB0_39;
	add.s32 	%r86, %r26, %r17;
	add.s32 	%r87, %r96, %r18;
	mul.wide.s32 	%rd40, %r86, 4;
	add.s64 	%rd41, %rd2, %rd40;
	ld.global.f32 	%f69, [%rd41];
	mul.wide.s32 	%rd42, %r87, 4;
	add.s64 	%rd43, %rd1, %rd42;
	ld.global.f32 	%f70, [%rd43];
	fma.rn.f32 	%f78, %f69, %f70, %f78;
$L__BB0_39:
	add.s32 	%r88, %r26, 1;
	setp.gt.s32 	%p81, %r88, -1;
	setp.lt.s32 	%p82, %r88, %r35;
	and.pred  	%p83, %p81, %p82;
	and.pred  	%p84, %p1, %p83;
	not.pred 	%p85, %p84;
	@%p85 bra 	$L__BB0_41;
	cvt.s64.s32 	%rd44, %r17;
	cvt.s64.s32 	%rd46, %r96;
	add.s64 	%rd47, %rd46, %rd45;
	add.s64 	%rd48, %rd47, %rd44;
	shl.b64 	%rd49, %rd48, 2;
	add.s64 	%rd50, %rd2, %rd49;
	ld.global.f32 	%f71, [%rd50+4];
	cvt.s64.s32 	%rd51, %r18;
	add.s64 	%rd52, %rd46, %rd51;
	shl.b64 	%rd53, %rd52, 2;
	add.s64 	%rd54, %rd1, %rd53;
	ld.global.f32 	%f72, [%rd54+4];
	fma.rn.f32 	%f78, %f71, %f72, %f78;
$L__BB0_41:
	add.s32 	%r96, %r96, 2;
$L__BB0_42:
	and.b32  	%r89, %r37, 1;
	setp.eq.b32 	%p86, %r89, 1;
	not.pred 	%p87, %p86;
	@%p87 bra 	$L__BB0_45;
	add.s32 	%r29, %r96, %r8;
	setp.gt.s32 	%p88, %r29, -1;
	setp.lt.s32 	%p89, %r29, %r35;
	and.pred  	%p90, %p88, %p89;
	and.pred  	%p92, %p1, %p90;
	not.pred 	%p93, %p92;
	@%p93 bra 	$L__BB0_45;
	add.s32 	%r90, %r29, %r17;
	add.s32 	%r91, %r96, %r18;
	mul.wide.s32 	%rd55, %r90, 4;
	add.s64 	%rd56, %rd2, %rd55;
	ld.global.f32 	%f73, [%rd56];
	mul.wide.s32 	%rd57, %r91, 4;
	add.s64 	%rd58, %rd1, %rd57;
	ld.global.f32 	%f74, [%rd58];
	fma.rn.f32 	%f78, %f73, %f74, %f78;
$L__BB0_45:
	add.s32 	%r93, %r93, 1;
	setp.ne.s32 	%p94, %r93, %r36;
	@%p94 bra 	$L__BB0_5;
	add.s32 	%r92, %r92, 1;
	setp.ne.s32 	%p95, %r92, %r32;
	@%p95 bra 	$L__BB0_4;
$L__BB0_47:
	ld.param.u64 	%rd62, [_Z13conv2d_kernelPKfS0_S0_Pfiiiiiiiii_param_3];
	cvta.to.global.u64 	%rd59, %rd62;
	mul.wide.s32 	%rd60, %r3, 4;
	add.s64 	%rd61, %rd59, %rd60;
	st.global.f32 	[%rd61], %f78;
$L__BB0_48:
	ret;

}
	// .globl	_Z11relu_kernelPfi
.visible .entry _Z11relu_kernelPfi(
	.param .u64 .ptr .align 1 _Z11relu_kernelPfi_param_0,
	.param .u32 _Z11relu_kernelPfi_param_1
)
{
	.reg .pred 	%p<2>;
	.reg .b32 	%r<6>;
	.reg .b32 	%f<3>;
	.reg .b64 	%rd<5>;

	ld.param.u64 	%rd1, [_Z11relu_kernelPfi_param_0];
	ld.param.u32 	%r2, [_Z11relu_kernelPfi_param_1];
	mov.u32 	%r3, %ctaid.x;
	mov.u32 	%r4, %ntid.x;
	mov.u32 	%r5, %tid.x;
	mad.lo.s32 	%r1, %r3, %r4, %r5;
	setp.ge.s32 	%p1, %r1, %r2;
	@%p1 bra 	$L__BB1_2;
	cvta.to.global.u64 	%rd2, %rd1;
	mul.wide.s32 	%rd3, %r1, 4;
	add.s64 	%rd4, %rd2, %rd3;
	ld.global.f32 	%f1, [%rd4];
	max.f32 	%f2, %f1, 0f00000000;
	st.global.f32 	[%rd4], %f2;
$L__BB1_2:
	ret;

}
	// .globl	_Z16maxpool2d_kernelPKfPfiiiiii
.visible .entry _Z16maxpool2d_kernelPKfPfiiiiii(
	.param .u64 .ptr .align 1 _Z16maxpool2d_kernelPKfPfiiiiii_param_0,
	.param .u64 .ptr .align 1 _Z16maxpool2d_kernelPKfPfiiiiii_param_1,
	.param .u32 _Z16maxpool2d_kernelPKfPfiiiiii_param_2,
	.param .u32 _Z16maxpool2d_kernelPKfPfiiiiii_param_3,
	.param .u32 _Z16maxpool2d_kernelPKfPfiiiiii_param_4,
	.param .u32 _Z16maxpool2d_kernelPKfPfiiiiii_param_5,
	.param .u32 _Z16maxpool2d_kernelPKfPfiiiiii_param_6,
	.param .u32 _Z16maxpool2d_kernelPKfPfiiiiii_param_7
)
{
	.reg .pred 	%p<13>;
	.reg .b32 	%r<63>;
	.reg .b32 	%f<88>;
	.reg .b64 	%rd<16>;

	ld.param.u64 	%rd5, [_Z16maxpool2d_kernelPKfPfiiiiii_param_0];
	ld.param.u64 	%rd4, [_Z16maxpool2d_kernelPKfPfiiiiii_param_1];
	ld.param.u32 	%r32, [_Z16maxpool2d_kernelPKfPfiiiiii_param_2];
	ld.param.u32 	%r27, [_Z16maxpool2d_kernelPKfPfiiiiii_param_3];
	ld.param.u32 	%r28, [_Z16maxpool2d_kernelPKfPfiiiiii_param_4];
	ld.param.u32 	%r29, [_Z16maxpool2d_kernelPKfPfiiiiii_param_5];
	ld.param.u32 	%r30, [_Z16maxpool2d_kernelPKfPfiiiiii_param_6];
	ld.param.u32 	%r31, [_Z16maxpool2d_kernelPKfPfiiiiii_param_7];
	cvta.to.global.u64 	%rd1, %rd5;
	sub.s32 	%r33, %r28, %r30;
	div.s32 	%r34, %r33, %r31;
	add.s32 	%r1, %r34, 1;
	sub.s32 	%r35, %r29, %r30;
	div.s32 	%r36, %r35, %r31;
	add.s32 	%r2, %r36, 1;
	mov.u32 	%r37, %ctaid.x;
	mov.u32 	%r38, %ntid.x;
	mov.u32 	%r39, %tid.x;
	mad.lo.s32 	%r3, %r37, %r38, %r39;
	mul.lo.s32 	%r40, %r27, %r32;
	mad.lo.s32 	%r41, %r40, %r34, %r40;
	mad.lo.s32 	%r42, %r41, %r36, %r41;
	setp.ge.s32 	%p1, %r3, %r42;
	@%p1 bra 	$L__BB2_18;
	div.s32 	%r43, %r3, %r2;
	rem.s32 	%r4, %r43, %r1;
	mul.lo.s32 	%r5, %r2, %r1;
	setp.lt.s32 	%p2, %r30, 1;
	mov.f32 	%f86, 0fFF800000;
	@%p2 bra 	$L__BB2_17;
	mul.lo.s32 	%r45, %r4, %r31;
	rem.s32 	%r46, %r3, %r2;
	mul.lo.s32 	%r6, %r46, %r31;
	mul.lo.s32 	%r47, %r5, %r27;
	div.s32 	%r48, %r3, %r47;
	div.s32 	%r49, %r3, %r5;
	rem.s32 	%r50, %r49, %r27;
	mad.lo.s32 	%r51, %r48, %r27, %r50;
	mad.lo.s32 	%r7, %r51, %r28, %r45;
	and.b32  	%r8, %r30, 15;
	add.s32 	%r9, %r8, -1;
	and.b32  	%r10, %r30, 7;
	add.s32 	%r11, %r10, -1;
	and.b32  	%r12, %r30, 2147483632;
	and.b32  	%r13, %r30, 3;
	neg.s32 	%r14, %r12;
	add.s64 	%rd2, %rd1, 32;
	mov.f32 	%f86, 0fFF800000;
	mov.b32 	%r57, 0;
$L__BB2_3:
	setp.lt.u32 	%p3, %r30, 16;
	add.s32 	%r53, %r7, %r57;
	mad.lo.s32 	%r16, %r53, %r29, %r6;
	mov.b32 	%r61, 0;
	@%p3 bra 	$L__BB2_6;
	mov.u32 	%r58, %r16;
	mov.u32 	%r59, %r14;
$L__BB2_5:
	.pragma "nounroll";
	mul.wide.s32 	%rd6, %r58, 4;
	add.s64 	%rd7, %rd2, %rd6;
	ld.global.f32 	%f20, [%rd7+-32];
	max.f32 	%f21, %f86, %f20;
	ld.global.f32 	%f22, [%rd7+-28];
	max.f32 	%f23, %f21, %f22;
	ld.global.f32 	%f24, [%rd7+-24];
	max.f32 	%f25, %f23, %f24;
	ld.global.f32 	%f26, [%rd7+-20];
	max.f32 	%f27, %f25, %f26;
	ld.global.f32 	%f28, [%rd7+-16];
	max.f32 	%f29, %f27, %f28;
	ld.global.f32 	%f30, [%rd7+-12];
	max.f32 	%f31, %f29, %f30;
	ld.global.f32 	%f32, [%rd7+-8];
	max.f32 	%f33, %f31, %f32;
	ld.global.f32 	%f34, [%rd7+-4];
	max.f32 	%f35, %f33, %f34;
	ld.global.f32 	%f36, [%rd7];
	max.f32 	%f37, %f35, %f36;
	ld.global.f32 	%f38, [%rd7+4];
	max.f32 	%f39, %f37, %f38;
	ld.global.f32 	%f40, [%rd7+8];
	max.f32 	%f41, %f39, %f40;
	ld.global.f32 	%f42, [%rd7+12];
	max.f32 	%f43, %f41, %f42;
	ld.global.f32 	%f44, [%rd7+16];
	max.f32 	%f45, %f43, %f44;
	ld.global.f32 	%f46, [%rd7+20];
	max.f32 	%f47, %f45, %f46;
	ld.global.f32 	%f48, [%rd7+24];
	max.f32 	%f49, %f47, %f48;
	ld.global.f32 	%f50, [%rd7+28];
	max.f32 	%f86, %f49, %f50;
	add.s32 	%r59, %r59, 16;
	add.s32 	%r58, %r58, 16;
	setp.ne.s32 	%p4, %r59, 0;
	mov.u32 	%r61, %r12;
	@%p4 bra 	$L__BB2_5;
$L__BB2_6:
	setp.eq.s32 	%p5, %r8, 0;
	@%p5 bra 	$L__BB2_16;
	setp.lt.u32 	%p6, %r9, 7;
	@%p6 bra 	$L__BB2_9;
	add.s32 	%r54, %r16, %r61;
	mul.wide.s32 	%rd8, %r54, 4;
	add.s64 	%rd9, %rd1, %rd8;
	ld.global.f32 	%f52, [%rd9];
	max.f32 	%f53, %f86, %f52;
	ld.global.f32 	%f54, [%rd9+4];
	max.f32 	%f55, %f53, %f54;
	ld.global.f32 	%f56, [%rd9+8];
	max.f32 	%f57, %f55, %f56;
	ld.global.f32 	%f58, [%rd9+12];
	max.f32 	%f59, %f57, %f58;
	ld.global.f32 	%f60, [%rd9+16];
	max.f32 	%f61, %f59, %f60;
	ld.global.f32 	%f62, [%rd9+20];
	max.f32 	%f63, %f61, %f62;
	ld.global.f32 	%f64, [%rd9+24];
	max.f32 	%f65, %f63, %f64;
	ld.global.f32 	%f66, [%rd9+28];
	max.f32 	%f86, %f65, %f66;
	add.s32 	%r61, %r61, 8;
$L__BB2_9:
	setp.eq.s32 	%p7, %r10, 0;
	@%p7 bra 	$L__BB2_16;
	setp.lt.u32 	%p8, %r11, 3;
	@%p8 bra 	$L__BB2_12;
	add.s32 	%r55, %r16, %r61;
	mul.wide.s32 	%rd10, %r55, 4;
	add.s64 	%rd11, %rd1, %rd10;
	ld.global.f32 	%f68, [%rd11];
	max.f32 	%f69, %f86, %f68;
	ld.global.f32 	%f70, [%rd11+4];
	max.f32 	%f71, %f69, %f70;
	ld.global.f32 	%f72, [%rd11+8];
	max.f32 	%f73, %f71, %f72;
	ld.global.f32 	%f74, [%rd11+12];
	max.f32 	%f86, %f73, %f74;
	add.s32 	%r61, %r61, 4;
$L__BB2_12:
	setp.eq.s32 	%p9, %r13, 0;
	@%p9 bra 	$L__BB2_16;
	setp.eq.s32 	%p10, %r13, 1;
	add.s32 	%r56, %r16, %r61;
	mul.wide.s32 	%rd12, %r56, 4;
	add.s64 	%rd3, %rd1, %rd12;
	ld.global.f32 	%f75, [%rd3];
	max.f32 	%f86, %f86, %f75;
	@%p10 bra 	$L__BB2_16;
	setp.eq.s32 	%p11, %r13, 2;
	ld.global.f32 	%f76, [%rd3+4];
	max.f32 	%f86, %f86, %f76;
	@%p11 bra 	$L__BB2_16;
	ld.global.f32 	%f77, [%rd3+8];
	max.f32 	%f86, %f86, %f77;
$L__BB2_16:
	add.s32 	%r57, %r57, 1;
	setp.ne.s32 	%p12, %r57, %r30;
	@%p12 bra 	$L__BB2_3;
$L__BB2_17:
	cvta.to.global.u64 	%rd13, %rd4;
	mul.wide.s32 	%rd14, %r3, 4;
	add.s64 	%rd15, %rd13, %rd14;
	st.global.f32 	[%rd15], %f86;
$L__BB2_18:
	ret;

}
	// .globl	_Z9fc_kernelPKfS0_S0_Pfiii
.visible .entry _Z9fc_kernelPKfS0_S0_Pfiii(
	.param .u64 .ptr .align 1 _Z9fc_kernelPKfS0_S0_Pfiii_param_0,
	.param .u64 .ptr .align 1 _Z9fc_kernelPKfS0_S0_Pfiii_param_1,
	.param .u64 .ptr .align 1 _Z9fc_kernelPKfS0_S0_Pfiii_param_2,
	.param .u64 .ptr .align 1 _Z9fc_kernelPKfS0_S0_Pfiii_param_3,
	.param .u32 _Z9fc_kernelPKfS0_S0_Pfiii_param_4,
	.param .u32 _Z9fc_kernelPKfS0_S0_Pfiii_param_5,
	.param .u32 _Z9fc_kernelPKfS0_S0_Pfiii_param_6
)
{
	.reg .pred 	%p<11>;
	.reg .b32 	%r<52>;
	.reg .b32 	%f<110>;
	.reg .b64 	%rd<31>;

	ld.param.u64 	%rd7, [_Z9fc_kernelPKfS0_S0_Pfiii_param_0];
	ld.param.u64 	%rd8, [_Z9fc_kernelPKfS0_S0_Pfiii_param_1];
	ld.param.u64 	%rd5, [_Z9fc_kernelPKfS0_S0_Pfiii_param_2];
	ld.param.u64 	%rd6, [_Z9fc_kernelPKfS0_S0_Pfiii_param_3];
	ld.param.u32 	%r32, [_Z9fc_kernelPKfS0_S0_Pfiii_param_4];
	ld.param.u32 	%r30, [_Z9fc_kernelPKfS0_S0_Pfiii_param_5];
	ld.param.u32 	%r31, [_Z9fc_kernelPKfS0_S0_Pfiii_param_6];
	cvta.to.global.u64 	%rd1, %rd8;
	cvta.to.global.u64 	%rd2, %rd7;
	mov.u32 	%r33, %ctaid.x;
	mov.u32 	%r34, %ntid.x;
	mov.u32 	%r35, %tid.x;
	mad.lo.s32 	%r1, %r33, %r34, %r35;
	mul.lo.s32 	%r36, %r31, %r32;
	setp.ge.s32 	%p1, %r1, %r36;
	@%p1 bra 	$L__BB3_15;
	cvta.to.global.u64 	%rd9, %rd5;
	rem.s32 	%r2, %r1, %r31;
	mul.wide.s32 	%rd10, %r2, 4;
	add.s64 	%rd11, %rd9, %rd10;
	ld.global.f32 	%f109, [%rd11];
	setp.lt.s32 	%p2, %r30, 1;
	@%p2 bra 	$L__BB3_14;
	div.s32 	%r38, %r1, %r31;
	mul.lo.s32 	%r3, %r38, %r30;
	mul.lo.s32 	%r4, %r2, %r30;
	and.b32  	%r5, %r30, 15;
	setp.lt.u32 	%p3, %r30, 16;
	mov.b32 	%r47, 0;
	@%p3 bra 	$L__BB3_5;
	and.b32  	%r47, %r30, 2147483632;
	neg.s32 	%r45, %r47;
	add.s64 	%rd3, %rd2, 32;
	add.s64 	%rd4, %rd1, 32;
	mov.u32 	%r43, %r4;
	mov.u32 	%r44, %r3;
$L__BB3_4:
	.pragma "nounroll";
	mul.wide.s32 	%rd12, %r44, 4;
	add.s64 	%rd13, %rd3, %rd12;
	mul.wide.s32 	%rd14, %r43, 4;
	add.s64 	%rd15, %rd4, %rd14;
	ld.global.f32 	%f16, [%rd13+-32];
	ld.global.f32 	%f17, [%rd15+-32];
	fma.rn.f32 	%f18, %f16, %f17, %f109;
	ld.global.f32 	%f19, [%rd13+-28];
	ld.global.f32 	%f20, [%rd15+-28];
	fma.rn.f32 	%f21, %f19, %f20, %f18;
	ld.global.f32 	%f22, [%rd13+-24];
	ld.global.f32 	%f23, [%rd15+-24];
	fma.rn.f32 	%f24, %f22, %f23, %f21;
	ld.global.f32 	%f25, [%rd13+-20];
	ld.global.f32 	%f26, [%rd15+-20];
	fma.rn.f32 	%f27, %f25, %f26, %f24;
	ld.global.f32 	%f28, [%rd13+-16];
	ld.global.f32 	%f29, [%rd15+-16];
	fma.rn.f32 	%f30, %f28, %f29, %f27;
	ld.global.f32 	%f31, [%rd13+-12];
	ld.global.f32 	%f32, [%rd15+-12];
	fma.rn.f32 	%f33, %f31, %f32, %f30;
	ld.global.f32 	%f34, [%rd13+-8];
	ld.global.f32 	%f35, [%rd15+-8];
	fma.rn.f32 	%f36, %f34, %f35, %f33;
	ld.global.f32 	%f37, [%rd13+-4];
	ld.global.f32 	%f38, [%rd15+-4];
	fma.rn.f32 	%f39, %f37, %f38, %f36;
	ld.global.f32 	%f40, [%rd13];
	ld.global.f32 	%f41, [%rd15];
	fma.rn.f32 	%f42, %f40, %f41, %f39;
	ld.global.f32 	%f43, [%rd13+4];
	ld.global.f32 	%f44, [%rd15+4];
	fma.rn.f32 	%f45, %f43, %f44, %f42;
	ld.global.f32 	%f46, [%rd13+8];
	ld.global.f32 	%f47, [%rd15+8];
	fma.rn.f32 	%f48, %f46, %f47, %f45;
	ld.global.f32 	%f49, [%rd13+12];
	ld.global.f32 	%f50, [%rd15+12];
	fma.rn.f32 	%f51, %f49, %f50, %f48;
	ld.global.f32 	%f52, [%rd13+16];
	ld.global.f32 	%f53, [%rd15+16];
	fma.rn.f32 	%f54, %f52, %f53, %f51;
	ld.global.f32 	%f55, [%rd13+20];
	ld.global.f32 	%f56, [%rd15+20];
	fma.rn.f32 	%f57, %f55, %f56, %f54;
	ld.global.f32 	%f58, [%rd13+24];
	ld.global.f32 	%f59, [%rd15+24];
	fma.rn.f32 	%f60, %f58, %f59, %f57;
	ld.global.f32 	%f61, [%rd13+28];
	ld.global.f32 	%f62, [%rd15+28];
	fma.rn.f32 	%f109, %f61, %f62, %f60;
	add.s32 	%r45, %r45, 16;
	add.s32 	%r44, %r44, 16;
	add.s32 	%r43, %r43, 16;
	setp.ne.s32 	%p4, %r45, 0;
	@%p4 bra 	$L__BB3_4;
$L__BB3_5:
	setp.eq.s32 	%p5, %r5, 0;
	@%p5 bra 	$L__BB3_14;
	and.b32  	%r15, %r30, 7;
	setp.lt.u32 	%p6, %r5, 8;
	@%p6 bra 	$L__BB3_8;
	add.s32 	%r39, %r47, %r3;
	mul.wide.s32 	%rd16, %r39, 4;
	add.s64 	%rd17, %rd2, %rd16;
	ld.global.f32 	%f64, [%rd17];
	add.s32 	%r40, %r47, %r4;
	mul.wide.s32 	%rd18, %r40, 4;
	add.s64 	%rd19, %rd1, %rd18;
	ld.global.f32 	%f65, [%rd19];
	fma.rn.f32 	%f66, %f64, %f65, %f109;
	ld.global.f32 	%f67, [%rd17+4];
	ld.global.f32 	%f68, [%rd19+4];
	fma.rn.f32 	%f69, %f67, %f68, %f66;
	ld.global.f32 	%f70, [%rd17+8];
	ld.global.f32 	%f71, [%rd19+8];
	fma.rn.f32 	%f72, %f70, %f71, %f69;
	ld.global.f32 	%f73, [%rd17+12];
	ld.global.f32 	%f74, [%rd19+12];
	fma.rn.f32 	%f75, %f73, %f74, %f72;
	ld.global.f32 	%f76, [%rd17+16];
	ld.global.f32 	%f77, [%rd19+16];
	fma.rn.f32 	%f78, %f76, %f77, %f75;
	ld.global.f32 	%f79, [%rd17+20];
	ld.global.f32 	%f80, [%rd19+20];
	fma.rn.f32 	%f81, %f79, %f80, %f78;
	ld.global.f32 	%f82, [%rd17+24];
	ld.global.f32 	%f83, [%rd19+24];
	fma.rn.f32 	%f84, %f82, %f83, %f81;
	ld.global.f32 	%f85, [%rd17+28];
	ld.global.f32 	%f86, [%rd19+28];
	fma.rn.f32 	%f109, %f85, %f86, %f84;
	add.s32 	%r47, %r47, 8;
$L__BB3_8:
	setp.eq.s32 	%p7, %r15, 0;
	@%p7 bra 	$L__BB3_14;
	and.b32  	%r18, %r30, 3;
	setp.lt.u32 	%p8, %r15, 4;
	@%p8 bra 	$L__BB3_11;
	add.s32 	%r41, %r47, %r3;
	mul.wide.s32 	%rd20, %r41, 4;
	add.s64 	%rd21, %rd2, %rd20;
	ld.global.f32 	%f88, [%rd21];
	add.s32 	%r42, %r47, %r4;
	mul.wide.s32 	%rd22, %r42, 4;
	add.s64 	%rd23, %rd1, %rd22;
	ld.global.f32 	%f89, [%rd23];
	fma.rn.f32 	%f90, %f88, %f89, %f109;
	ld.global.f32 	%f91, [%rd21+4];
	ld.global.f32 	%f92, [%rd23+4];
	fma.rn.f32 	%f93, %f91, %f92, %f90;
	ld.global.f32 	%f94, [%rd21+8];
	ld.global.f32 	%f95, [%rd23+8];
	fma.rn.f32 	%f96, %f94, %f95, %f93;
	ld.global.f32 	%f97, [%rd21+12];
	ld.global.f32 	%f98, [%rd23+12];
	fma.rn.f32 	%f109, %f97, %f98, %f96;
	add.s32 	%r47, %r47, 4;
$L__BB3_11:
	setp.eq.s32 	%p9, %r18, 0;
	@%p9 bra 	$L__BB3_14;
	add.s32 	%r51, %r47, %r4;
	add.s32 	%r50, %r47, %r3;
	neg.s32 	%r49, %r18;
$L__BB3_13:
	.pragma "nounroll";
	mul.wide.s32 	%rd24, %r51, 4;
	add.s64 	%rd25, %rd1, %rd24;
	mul.wide.s32 	%rd26, %r50, 4;
	add.s64 	%rd27, %rd2, %rd26;
	ld.global.f32 	%f99, [%rd27];
	ld.global.f32 	%f100, [%rd25];
	fma.rn.f32 	%f109, %f99, %f100, %f109;
	add.s32 	%r51, %r51, 1;
	add.s32 	%r50, %r50, 1;
	add.s32 	%r49, %r49, 1;
	setp.ne.s32 	%p10, %r49, 0;
	@%p10 bra 	$L__BB3_13;
$L__BB3_14:
	cvta.to.global.u64 	%rd28, %rd6;
	mul.wide.s32 	%rd29, %r1, 4;
	add.s64 	%rd30, %rd28, %rd29;
	st.global.f32 	[%rd30], %f109;
$L__BB3_15:
	ret;

}
	// .globl	_Z14softmax_kernelPfii
.visible .entry _Z14softmax_kernelPfii(
	.param .u64 .ptr .align 1 _Z14softmax_kernelPfii_param_0,
	.param .u32 _Z14softmax_kernelPfii_param_1,
	.param .u32 _Z14softmax_kernelPfii_param_2
)
{
	.reg .pred 	%p<29>;
	.reg .b32 	%r<105>;
	.reg .b32 	%f<366>;
	.reg .b64 	%rd<75>;

	ld.param.u64 	%rd17, [_Z14softmax_kernelPfii_param_0];
	ld.param.u32 	%r47, [_Z14softmax_kernelPfii_param_1];
	ld.param.u32 	%r46, [_Z14softmax_kernelPfii_param_2];
	cvta.to.global.u64 	%rd1, %rd17;
	mov.u32 	%r1, %ctaid.x;
	setp.ge.s32 	%p1, %r1, %r47;
	@%p1 bra 	$L__BB4_39;
	setp.lt.s32 	%p2, %r46, 1;
	mov.f32 	%f356, 0fFF800000;
	@%p2 bra 	$L__BB4_14;
	mul.lo.s32 	%r2, %r46, %r1;
	and.b32  	%r3, %r46, 15;
	setp.lt.u32 	%p3, %r46, 16;
	mov.f32 	%f356, 0fFF800000;
	mov.b32 	%r91, 0;
	@%p3 bra 	$L__BB4_5;
	and.b32  	%r91, %r46, 2147483632;
	neg.s32 	%r95, %r91;
	mul.wide.u32 	%rd18, %r2, 4;
	add.s64 	%rd19, %rd18, %rd1;
	add.s64 	%rd71, %rd19, 32;
	mov.f32 	%f356, 0fFF800000;
$L__BB4_4:
	.pragma "nounroll";
	ld.global.f32 	%f30, [%rd71+-32];
	max.f32 	%f31, %f356, %f30;
	ld.global.f32 	%f32, [%rd71+-28];
	max.f32 	%f33, %f31, %f32;
	ld.global.f32 	%f34, [%rd71+-24];
	max.f32 	%f35, %f33, %f34;
	ld.global.f32 	%f36, [%rd71+-20];
	max.f32 	%f37, %f35, %f36;
	ld.global.f32 	%f38, [%rd71+-16];
	max.f32 	%f39, %f37, %f38;
	ld.global.f32 	%f40, [%rd71+-12];
	max.f32 	%f41, %f39, %f40;
	ld.global.f32 	%f42, [%rd71+-8];
	max.f32 	%f43, %f41, %f42;
	ld.global.f32 	%f44, [%rd71+-4];
	max.f32 	%f45, %f43, %f44;
	ld.global.f32 	%f46, [%rd71];
	max.f32 	%f47, %f45, %f46;
	ld.global.f32 	%f48, [%rd71+4];
	max.f32 	%f49, %f47, %f48;
	ld.global.f32 	%f50, [%rd71+8];
	max.f32 	%f51, %f49, %f50;
	ld.global.f32 	%f52, [%rd71+12];
	max.f32 	%f53, %f51, %f52;
	ld.global.f32 	%f54, [%rd71+16];
	max.f32 	%f55, %f53, %f54;
	ld.global.f32 	%f56, [%rd71+20];
	max.f32 	%f57, %f55, %f56;
	ld.global.f32 	%f58, [%rd71+24];
	max.f32 	%f59, %f57, %f58;
	ld.global.f32 	%f60, [%rd71+28];
	max.f32 	%f356, %f59, %f60;
	add.s32 	%r95, %r95, 16;
	add.s64 	%rd71, %rd71, 64;
	setp.eq.s32 	%p4, %r95, 0;
	@%p4 bra 	$L__BB4_5;
	bra.uni 	$L__BB4_4;
$L__BB4_5:
	setp.eq.s32 	%p5, %r3, 0;
	@%p5 bra 	$L__BB4_14;
	and.b32  	%r7, %r46, 7;
	setp.lt.u32 	%p6, %r3, 8;
	@%p6 bra 	$L__BB4_8;
	add.s32 	%r49, %r91, %r2;
	mul.wide.u32 	%rd20, %r49, 4;
	add.s64 	%rd21, %rd1, %rd20;
	ld.global.f32 	%f62, [%rd21];
	max.f32 	%f63, %f356, %f62;
	cvt.u64.u32 	%rd22, %r2;
	cvt.u64.u32 	%rd23, %r91;
	add.s64 	%rd24, %rd23, %rd22;
	shl.b64 	%rd25, %rd24, 2;
	add.s64 	%rd26, %rd1, %rd25;
	ld.global.f32 	%f64, [%rd26+4];
	max.f32 	%f65, %f63, %f64;
	ld.global.f32 	%f66, [%rd26+8];
	max.f32 	%f67, %f65, %f66;
	ld.global.f32 	%f68, [%rd26+12];
	max.f32 	%f69, %f67, %f68;
	ld.global.f32 	%f70, [%rd26+16];
	max.f32 	%f71, %f69, %f70;
	ld.global.f32 	%f72, [%rd26+20];
	max.f32 	%f73, %f71, %f72;
	ld.global.f32 	%f74, [%rd26+24];
	max.f32 	%f75, %f73, %f74;
	ld.global.f32 	%f76, [%rd26+28];
	max.f32 	%f356, %f75, %f76;
	add.s32 	%r91, %r91, 8;
$L__BB4_8:
	setp.eq.s32 	%p7, %r7, 0;
	@%p7 bra 	$L__BB4_14;
	and.b32  	%r10, %r46, 3;
	setp.lt.u32 	%p8, %r7, 4;
	@%p8 bra 	$L__BB4_11;
	add.s32 	%r50, %r91, %r2;
	mul.wide.u32 	%rd27, %r50, 4;
	add.s64 	%rd28, %rd1, %rd27;
	ld.global.f32 	%f78, [%rd28];
	max.f32 	%f79, %f356, %f78;
	cvt.u64.u32 	%rd29, %r2;
	cvt.u64.u32 	%rd30, %r91;
	add.s64 	%rd31, %rd30, %rd29;
	shl.b64 	%rd32, %rd31, 2;
	add.s64 	%rd33, %rd1, %rd32;
	ld.global.f32 	%f80, [%rd33+4];
	max.f32 	%f81, %f79, %f80;
	ld.global.f32 	%f82, [%rd33+8];
	max.f32 	%f83, %f81, %f82;
	ld.global.f32 	%f84, [%rd33+12];
	max.f32 	%f356, %f83, %f84;
	add.s32 	%r91, %r91, 4;
$L__BB4_11:
	setp.eq.s32 	%p9, %r10, 0;
	@%p9 bra 	$L__BB4_14;
	add.s32 	%r51, %r91, %r2;
	mul.wide.u32 	%rd34, %r51, 4;
	add.s64 	%rd70, %rd1, %rd34;
	neg.s32 	%r94, %r10;
$L__BB4_13:
	.pragma "nounroll";
	ld.global.f32 	%f85, [%rd70];
	max.f32 	%f356, %f356, %f85;
	add.s64 	%rd70, %rd70, 4;
	add.s32 	%r94, %r94, 1;
	setp.ne.s32 	%p10, %r94, 0;
	@%p10 bra 	$L__BB4_13;
$L__BB4_14:
	setp.lt.s32 	%p11, %r46, 1;
	mov.f32 	%f364, 0f00000000;
	@%p11 bra 	$L__BB4_26;
	mul.lo.s32 	%r16, %r46, %r1;
	and.b32  	%r17, %r46, 7;
	setp.lt.u32 	%p12, %r46, 8;
	mov.f32 	%f364, 0f00000000;
	mov.b32 	%r96, 0;
	@%p12 bra 	$L__BB4_18;
	and.b32  	%r96, %r46, 2147483640;
	neg.s32 	%r99, %r96;
	mul.wide.u32 	%rd35, %r16, 4;
	add.s64 	%rd36, %rd35, %rd1;
	add.s64 	%rd72, %rd36, 16;
	mov.f32 	%f364, 0f00000000;
$L__BB4_17:
	.pragma "nounroll";
	ld.global.f32 	%f90, [%rd72+-16];
	sub.f32 	%f91, %f90, %f356;
	fma.rn.f32 	%f92, %f91, 0f3BBB989D, 0f3F000000;
	cvt.sat.f32.f32 	%f93, %f92;
	mov.f32 	%f94, 0f4B400001;
	mov.f32 	%f95, 0f437C0000;
	fma.rm.f32 	%f96, %f93, %f95, %f94;
	add.f32 	%f97, %f96, 0fCB40007F;
	neg.f32 	%f98, %f97;
	fma.rn.f32 	%f99, %f91, 0f3FB8AA3B, %f98;
	fma.rn.f32 	%f100, %f91, 0f32A57060, %f99;
	mov.b32 	%r53, %f96;
	shl.b32 	%r54, %r53, 23;
	mov.b32 	%f101, %r54;
	ex2.approx.ftz.f32 	%f102, %f100;
	mul.f32 	%f103, %f102, %f101;
	st.global.f32 	[%rd72+-16], %f103;
	add.f32 	%f104, %f364, %f103;
	ld.global.f32 	%f105, [%rd72+-12];
	sub.f32 	%f106, %f105, %f356;
	fma.rn.f32 	%f107, %f106, 0f3BBB989D, 0f3F000000;
	cvt.sat.f32.f32 	%f108, %f107;
	fma.rm.f32 	%f109, %f108, %f95, %f94;
	add.f32 	%f110, %f109, 0fCB40007F;
	neg.f32 	%f111, %f110;
	fma.rn.f32 	%f112, %f106, 0f3FB8AA3B, %f111;
	fma.rn.f32 	%f113, %f106, 0f32A57060, %f112;
	mov.b32 	%r55, %f109;
	shl.b32 	%r56, %r55, 23;
	mov.b32 	%f114, %r56;
	ex2.approx.ftz.f32 	%f115, %f113;
	mul.f32 	%f116, %f115, %f114;
	st.global.f32 	[%rd72+-12], %f116;
	add.f32 	%f117, %f104, %f116;
	ld.global.f32 	%f118, [%rd72+-8];
	sub.f32 	%f119, %f118, %f356;
	fma.rn.f32 	%f120, %f119, 0f3BBB989D, 0f3F000000;
	cvt.sat.f32.f32 	%f121, %f120;
	fma.rm.f32 	%f122, %f121, %f95, %f94;
	add.f32 	%f123, %f122, 0fCB40007F;
	neg.f32 	%f124, %f123;
	fma.rn.f32 	%f125, %f119, 0f3FB8AA3B, %f124;
	fma.rn.f32 	%f126, %f119, 0f32A57060, %f125;
	mov.b32 	%r57, %f122;
	shl.b32 	%r58, %r57, 23;
	mov.b32 	%f127, %r58;
	ex2.approx.ftz.f32 	%f128, %f126;
	mul.f32 	%f129, %f128, %f127;
	st.global.f32 	[%rd72+-8], %f129;
	add.f32 	%f130, %f117, %f129;
	ld.global.f32 	%f131, [%rd72+-4];
	sub.f32 	%f132, %f131, %f356;
	fma.rn.f32 	%f133, %f132, 0f3BBB989D, 0f3F000000;
	cvt.sat.f32.f32 	%f134, %f133;
	fma.rm.f32 	%f135, %f134, %f95, %f94;
	add.f32 	%f136, %f135, 0fCB40007F;
	neg.f32 	%f137, %f136;
	fma.rn.f32 	%f138, %f132, 0f3FB8AA3B, %f137;
	fma.rn.f32 	%f139, %f132, 0f32A57060, %f138;
	mov.b32 	%r59, %f135;
	shl.b32 	%r60, %r59, 23;
	mov.b32 	%f140, %r60;
	ex2.approx.ftz.f32 	%f141, %f139;
	mul.f32 	%f142, %f141, %f140;
	st.global.f32 	[%rd72+-4], %f142;
	add.f32 	%f143, %f130, %f142;
	ld.global.f32 	%f144, [%rd72];
	sub.f32 	%f145, %f144, %f356;
	fma.rn.f32 	%f146, %f145, 0f3BBB989D, 0f3F000000;
	cvt.sat.f32.f32 	%f147, %f146;
	fma.rm.f32 	%f148, %f147, %f95, %f94;
	add.f32 	%f149, %f148, 0fCB40007F;
	neg.f32 	%f150, %f149;
	fma.rn.f32 	%f151, %f145, 0f3FB8AA3B, %f150;
	fma.rn.f32 	%f152, %f145, 0f32A57060, %f151;
	mov.b32 	%r61, %f148;
	shl.b32 	%r62, %r61, 23;
	mov.b32 	%f153, %r62;
	ex2.approx.ftz.f32 	%f154, %f152;
	mul.f32 	%f155, %f154, %f153;
	st.global.f32 	[%rd72], %f155;
	add.f32 	%f156, %f143, %f155;
	ld.global.f32 	%f157, [%rd72+4];
	sub.f32 	%f158, %f157, %f356;
	fma.rn.f32 	%f159, %f158, 0f3BBB989D, 0f3F000000;
	cvt.sat.f32.f32 	%f160, %f159;
	fma.rm.f32 	%f161, %f160, %f95, %f94;
	add.f32 	%f162, %f161, 0fCB40007F;
	neg.f32 	%f163, %f162;
	fma.rn.f32 	%f164, %f158, 0f3FB8AA3B, %f163;
	fma.rn.f32 	%f165, %f158, 0f32A57060, %f164;
	mov.b32 	%r63, %f161;
	shl.b32 	%r64, %r63, 23;
	mov.b32 	%f166, %r64;
	ex2.approx.ftz.f32 	%f167, %f165;
	mul.f32 	%f168, %f167, %f166;
	st.global.f32 	[%rd72+4], %f168;
	add.f32 	%f169, %f156, %f168;
	ld.global.f32 	%f170, [%rd72+8];
	sub.f32 	%f171, %f170, %f356;
	fma.rn.f32 	%f172, %f171, 0f3BBB989D, 0f3F000000;
	cvt.sat.f32.f32 	%f173, %f172;
	fma.rm.f32 	%f174, %f173, %f95, %f94;
	add.f32 	%f175, %f174, 0fCB40007F;
	neg.f32 	%f176, %f175;
	fma.rn.f32 	%f177, %f171, 0f3FB8AA3B, %f176;
	fma.rn.f32 	%f178, %f171, 0f32A57060, %f177;
	mov.b32 	%r65, %f174;
	shl.b32 	%r66, %r65, 23;
	mov.b32 	%f179, %r66;
	ex2.approx.ftz.f32 	%f180, %f178;
	mul.f32 	%f181, %f180, %f179;
	st.global.f32 	[%rd72+8], %f181;
	add.f32 	%f182, %f169, %f181;
	ld.global.f32 	%f183, [%rd72+12];
	sub.f32 	%f184, %f183, %f356;
	fma.rn.f32 	%f185, %f184, 0f3BBB989D, 0f3F000000;
	cvt.sat.f32.f32 	%f186, %f185;
	fma.rm.f32 	%f187, %f186, %f95, %f94;
	add.f32 	%f188, %f187, 0fCB40007F;
	neg.f32 	%f189, %f188;
	fma.rn.f32 	%f190, %f184, 0f3FB8AA3B, %f189;
	fma.rn.f32 	%f191, %f184, 0f32A57060, %f190;
	mov.b32 	%r67, %f187;
	shl.b32 	%r68, %r67, 23;
	mov.b32 	%f192, %r68;
	ex2.approx.ftz.f32 	%f193, %f191;
	mul.f32 	%f194, %f193, %f192;
	st.global.f32 	[%rd72+12], %f194;
	add.f32 	%f364, %f182, %f194;
	add.s32 	%r99, %r99, 8;
	add.s64 	%rd72, %rd72, 32;
	setp.eq.s32 	%p13, %r99, 0;
	@%p13 bra 	$L__BB4_18;
	bra.uni 	$L__BB4_17;
$L__BB4_18:
	setp.eq.s32 	%p14, %r17, 0;
	@%p14 bra 	$L__BB4_26;
	and.b32  	%r23, %r46, 3;
	setp.lt.u32 	%p15, %r17, 4;
	@%p15 bra 	$L__BB4_21;
	add.s32 	%r69, %r96, %r16;
	mul.wide.u32 	%rd37, %r69, 4;
	add.s64 	%rd38, %rd1, %rd37;
	ld.global.f32 	%f196, [%rd38];
	sub.f32 	%f197, %f196, %f356;
	fma.rn.f32 	%f198, %f197, 0f3BBB989D, 0f3F000000;
	cvt.sat.f32.f32 	%f199, %f198;
	mov.f32 	%f200, 0f4B400001;
	mov.f32 	%f201, 0f437C0000;
	fma.rm.f32 	%f202, %f199, %f201, %f200;
	add.f32 	%f203, %f202, 0fCB40007F;
	neg.f32 	%f204, %f203;
	fma.rn.f32 	%f205, %f197, 0f3FB8AA3B, %f204;
	fma.rn.f32 	%f206, %f197, 0f32A57060, %f205;
	mov.b32 	%r70, %f202;
	shl.b32 	%r71, %r70, 23;
	mov.b32 	%f207, %r71;
	ex2.approx.ftz.f32 	%f208, %f206;
	mul.f32 	%f209, %f208, %f207;
	st.global.f32 	[%rd38], %f209;
	add.f32 	%f210, %f364, %f209;
	cvt.u64.u32 	%rd39, %r16;
	cvt.u64.u32 	%rd40, %r96;
	add.s64 	%rd41, %rd40, %rd39;
	shl.b64 	%rd42, %rd41, 2;
	add.s64 	%rd43, %rd1, %rd42;
	ld.global.f32 	%f211, [%rd43+4];
	sub.f32 	%f212, %f211, %f356;
	fma.rn.f32 	%f213, %f212, 0f3BBB989D, 0f3F000000;
	cvt.sat.f32.f32 	%f214, %f213;
	fma.rm.f32 	%f215, %f214, %f201, %f200;
	add.f32 	%f216, %f215, 0fCB40007F;
	neg.f32 	%f217, %f216;
	fma.rn.f32 	%f218, %f212, 0f3FB8AA3B, %f217;
	fma.rn.f32 	%f219, %f212, 0f32A57060, %f218;
	mov.b32 	%r72, %f215;
	shl.b32 	%r73, %r72, 23;
	mov.b32 	%f220, %r73;
	ex2.approx.ftz.f32 	%f221, %f219;
	mul.f32 	%f222, %f221, %f220;
	st.global.f32 	[%rd43+4], %f222;
	add.f32 	%f223, %f210, %f222;
	ld.global.f32 	%f224, [%rd43+8];
	sub.f32 	%f225, %f224, %f356;
	fma.rn.f32 	%f226, %f225, 0f3BBB989D, 0f3F000000;
	cvt.sat.f32.f32 	%f227, %f226;
	fma.rm.f32 	%f228, %f227, %f201, %f200;
	add.f32 	%f229, %f228, 0fCB40007F;
	neg.f32 	%f230, %f229;
	fma.rn.f32 	%f231, %f225, 0f3FB8AA3B, %f230;
	fma.rn.f32 	%f232, %f225, 0f32A57060, %f231;
	mov.b32 	%r74, %f228;
	shl.b32 	%r75, %r74, 23;
	mov.b32 	%f233, %r75;
	ex2.approx.ftz.f32 	%f234, %f232;
	mul.f32 	%f235, %f234, %f233;
	st.global.f32 	[%rd43+8], %f235;
	add.f32 	%f236, %f223, %f235;
	ld.global.f32 	%f237, [%rd43+12];
	sub.f32 	%f238, %f237, %f356;
	fma.rn.f32 	%f239, %f238, 0f3BBB989D, 0f3F000000;
	cvt.sat.f32.f32 	%f240, %f239;
	fma.rm.f32 	%f241, %f240, %f201, %f200;
	add.f32 	%f242, %f241, 0fCB40007F;
	neg.f32 	%f243, %f242;
	fma.rn.f32 	%f244, %f238, 0f3FB8AA3B, %f243;
	fma.rn.f32 	%f245, %f238, 0f32A57060, %f244;
	mov.b32 	%r76, %f241;
	shl.b32 	%r77, %r76, 23;
	mov.b32 	%f246, %r77;
	ex2.approx.ftz.f32 	%f247, %f245;
	mul.f32 	%f248, %f247, %f246;
	st.global.f32 	[%rd43+12], %f248;
	add.f32 	%f364, %f236, %f248;
	add.s32 	%r96, %r96, 4;
$L__BB4_21:
	setp.eq.s32 	%p16, %r23, 0;
	@%p16 bra 	$L__BB4_26;
	setp.eq.s32 	%p17, %r23, 1;
	@%p17 bra 	$L__BB4_24;
	add.s32 	%r78, %r96, %r16;
	mul.wide.u32 	%rd44, %r78, 4;
	add.s64 	%rd45, %rd1, %rd44;
	ld.global.f32 	%f250, [%rd45];
	sub.f32 	%f251, %f250, %f356;
	fma.rn.f32 	%f252, %f251, 0f3BBB989D, 0f3F000000;
	cvt.sat.f32.f32 	%f253, %f252;
	mov.f32 	%f254, 0f4B400001;
	mov.f32 	%f255, 0f437C0000;
	fma.rm.f32 	%f256, %f253, %f255, %f254;
	add.f32 	%f257, %f256, 0fCB40007F;
	neg.f32 	%f258, %f257;
	fma.rn.f32 	%f259, %f251, 0f3FB8AA3B, %f258;
	fma.rn.f32 	%f260, %f251, 0f32A57060, %f259;
	mov.b32 	%r79, %f256;
	shl.b32 	%r80, %r79, 23;
	mov.b32 	%f261, %r80;
	ex2.approx.ftz.f32 	%f262, %f260;
	mul.f32 	%f263, %f262, %f261;
	st.global.f32 	[%rd45], %f263;
	add.f32 	%f264, %f364, %f263;
	cvt.u64.u32 	%rd46, %r16;
	cvt.u64.u32 	%rd47, %r96;
	add.s64 	%rd48, %rd47, %rd46;
	shl.b64 	%rd49, %rd48, 2;
	add.s64 	%rd50, %rd1, %rd49;
	ld.global.f32 	%f265, [%rd50+4];
	sub.f32 	%f266, %f265, %f356;
	fma.rn.f32 	%f267, %f266, 0f3BBB989D, 0f3F000000;
	cvt.sat.f32.f32 	%f268, %f267;
	fma.rm.f32 	%f269, %f268, %f255, %f254;
	add.f32 	%f270, %f269, 0fCB40007F;
	neg.f32 	%f271, %f270;
	fma.rn.f32 	%f272, %f266, 0f3FB8AA3B, %f271;
	fma.rn.f32 	%f273, %f266, 0f32A57060, %f272;
	mov.b32 	%r81, %f269;
	shl.b32 	%r82, %r81, 23;
	mov.b32 	%f274, %r82;
	ex2.approx.ftz.f32 	%f275, %f273;
	mul.f32 	%f276, %f275, %f274;
	st.global.f32 	[%rd50+4], %f276;
	add.f32 	%f364, %f264, %f276;
	add.s32 	%r96, %r96, 2;
$L__BB4_24:
	and.b32  	%r83, %r46, 1;
	setp.eq.b32 	%p18, %r83, 1;
	not.pred 	%p19, %p18;
	@%p19 bra 	$L__BB4_26;
	add.s32 	%r84, %r96, %r16;
	mul.wide.u32 	%rd51, %r84, 4;
	add.s64 	%rd52, %rd1, %rd51;
	ld.global.f32 	%f277, [%rd52];
	sub.f32 	%f278, %f277, %f356;
	fma.rn.f32 	%f279, %f278, 0f3BBB989D, 0f3F000000;
	cvt.sat.f32.f32 	%f280, %f279;
	mov.f32 	%f281, 0f4B400001;
	mov.f32 	%f282, 0f437C0000;
	fma.rm.f32 	%f283, %f280, %f282, %f281;
	add.f32 	%f284, %f283, 0fCB40007F;
	neg.f32 	%f285, %f284;
	fma.rn.f32 	%f286, %f278, 0f3FB8AA3B, %f285;
	fma.rn.f32 	%f287, %f278, 0f32A57060, %f286;
	mov.b32 	%r85, %f283;
	shl.b32 	%r86, %r85, 23;
	mov.b32 	%f288, %r86;
	ex2.approx.ftz.f32 	%f289, %f287;
	mul.f32 	%f290, %f289, %f288;
	st.global.f32 	[%rd52], %f290;
	add.f32 	%f364, %f364, %f290;
$L__BB4_26:
	setp.lt.s32 	%p20, %r46, 1;
	@%p20 bra 	$L__BB4_39;
	mul.lo.s32 	%r28, %r46, %r1;
	and.b32  	%r29, %r46, 15;
	setp.lt.u32 	%p21, %r46, 16;
	mov.b32 	%r101, 0;
	@%p21 bra 	$L__BB4_30;
	and.b32  	%r101, %r46, 2147483632;
	neg.s32 	%r100, %r101;
	mul.wide.u32 	%rd53, %r28, 4;
	add.s64 	%rd54, %rd53, %rd1;
	add.s64 	%rd73, %rd54, 32;
$L__BB4_29:
	.pragma "nounroll";
	ld.global.f32 	%f291, [%rd73+-32];
	div.rn.f32 	%f292, %f291, %f364;
	st.global.f32 	[%rd73+-32], %f292;
	ld.global.f32 	%f293, [%rd73+-28];
	div.rn.f32 	%f294, %f293, %f364;
	st.global.f32 	[%rd73+-28], %f294;
	ld.global.f32 	%f295, [%rd73+-24];
	div.rn.f32 	%f296, %f295, %f364;
	st.global.f32 	[%rd73+-24], %f296;
	ld.global.f32 	%f297, [%rd73+-20];
	div.rn.f32 	%f298, %f297, %f364;
	st.global.f32 	[%rd73+-20], %f298;
	ld.global.f32 	%f299, [%rd73+-16];
	div.rn.f32 	%f300, %f299, %f364;
	st.global.f32 	[%rd73+-16], %f300;
	ld.global.f32 	%f301, [%rd73+-12];
	div.rn.f32 	%f302, %f301, %f364;
	st.global.f32 	[%rd73+-12], %f302;
	ld.global.f32 	%f303, [%rd73+-8];
	div.rn.f32 	%f304, %f303, %f364;
	st.global.f32 	[%rd73+-8], %f304;
	ld.global.f32 	%f305, [%rd73+-4];
	div.rn.f32 	%f306, %f305, %f364;
	st.global.f32 	[%rd73+-4], %f306;
	ld.global.f32 	%f307, [%rd73];
	div.rn.f32 	%f308, %f307, %f364;
	st.global.f32 	[%rd73], %f308;
	ld.global.f32 	%f309, [%rd73+4];
	div.rn.f32 	%f310, %f309, %f364;
	st.global.f32 	[%rd73+4], %f310;
	ld.global.f32 	%f311, [%rd73+8];
	div.rn.f32 	%f312, %f311, %f364;
	st.global.f32 	[%rd73+8], %f312;
	ld.global.f32 	%f313, [%rd73+12];
	div.rn.f32 	%f314, %f313, %f364;
	st.global.f32 	[%rd73+12], %f314;
	ld.global.f32 	%f315, [%rd73+16];
	div.rn.f32 	%f316, %f315, %f364;
	st.global.f32 	[%rd73+16], %f316;
	ld.global.f32 	%f317, [%rd73+20];
	div.rn.f32 	%f318, %f317, %f364;
	st.global.f32 	[%rd73+20], %f318;
	ld.global.f32 	%f319, [%rd73+24];
	div.rn.f32 	%f320, %f319, %f364;
	st.global.f32 	[%rd73+24], %f320;
	ld.global.f32 	%f321, [%rd73+28];
	div.rn.f32 	%f322, %f321, %f364;
	st.global.f32 	[%rd73+28], %f322;
	add.s32 	%r100, %r100, 16;
	add.s64 	%rd73, %rd73, 64;
	setp.ne.s32 	%p22, %r100, 0;
	@%p22 bra 	$L__BB4_29;
$L__BB4_30:
	setp.eq.s32 	%p23, %r29, 0;
	@%p23 bra 	$L__BB4_39;
	and.b32  	%r37, %r46, 7;
	setp.lt.u32 	%p24, %r29, 8;
	@%p24 bra 	$L__BB4_33;
	add.s32 	%r88, %r101, %r28;
	mul.wide.u32 	%rd55, %r88, 4;
	add.s64 	%rd56, %rd1, %rd55;
	ld.global.f32 	%f323, [%rd56];
	div.rn.f32 	%f324, %f323, %f364;
	st.global.f32 	[%rd56], %f324;
	cvt.u64.u32 	%rd57, %r28;
	cvt.u64.u32 	%rd58, %r101;
	add.s64 	%rd59, %rd58, %rd57;
	shl.b64 	%rd60, %rd59, 2;
	add.s64 	%rd61, %rd1, %rd60;
	ld.global.f32 	%f325, [%rd61+4];
	div.rn.f32 	%f326, %f325, %f364;
	st.global.f32 	[%rd61+4], %f326;
	ld.global.f32 	%f327, [%rd61+8];
	div.rn.f32 	%f328, %f327, %f364;
	st.global.f32 	[%rd61+8], %f328;
	ld.global.f32 	%f329, [%rd61+12];
	div.rn.f32 	%f330, %f329, %f364;
	st.global.f32 	[%rd61+12], %f330;
	ld.global.f32 	%f331, [%rd61+16];
	div.rn.f32 	%f332, %f331, %f364;
	st.global.f32 	[%rd61+16], %f332;
	ld.global.f32 	%f333, [%rd61+20];
	div.rn.f32 	%f334, %f333, %f364;
	st.global.f32 	[%rd61+20], %f334;
	ld.global.f32 	%f335, [%rd61+24];
	div.rn.f32 	%f336, %f335, %f364;
	st.global.f32 	[%rd61+24], %f336;
	ld.global.f32 	%f337, [%rd61+28];
	div.rn.f32 	%f338, %f337, %f364;
	st.global.f32 	[%rd61+28], %f338;
	add.s32 	%r101, %r101, 8;
$L__BB4_33:
	setp.eq.s32 	%p25, %r37, 0;
	@%p25 bra 	$L__BB4_39;
	and.b32  	%r40, %r46, 3;
	setp.lt.u32 	%p26, %r37, 4;
	@%p26 bra 	$L__BB4_36;
	add.s32 	%r89, %r101, %r28;
	mul.wide.u32 	%rd62, %r89, 4;
	add.s64 	%rd63, %rd1, %rd62;
	ld.global.f32 	%f339, [%rd63];
	div.rn.f32 	%f340, %f339, %f364;
	st.global.f32 	[%rd63], %f340;
	cvt.u64.u32 	%rd64, %r28;
	cvt.u64.u32 	%rd65, %r101;
	add.s64 	%rd66, %rd65, %rd64;
	shl.b64 	%rd67, %rd66, 2;
	add.s64 	%rd68, %rd1, %rd67;
	ld.global.f32 	%f341, [%rd68+4];
	div.rn.f32 	%f342, %f341, %f364;
	st.global.f32 	[%rd68+4], %f342;
	ld.global.f32 	%f343, [%rd68+8];
	div.rn.f32 	%f344, %f343, %f364;
	st.global.f32 	[%rd68+8], %f344;
	ld.global.f32 	%f345, [%rd68+12];
	div.rn.f32 	%f346, %f345, %f364;
	st.global.f32 	[%rd68+12], %f346;
	add.s32 	%r101, %r101, 4;
$L__BB4_36:
	setp.eq.s32 	%p27, %r40, 0;
	@%p27 bra 	$L__BB4_39;
	add.s32 	%r90, %r101, %r28;
	mul.wide.u32 	%rd69, %r90, 4;
	add.s64 	%rd74, %rd1, %rd69;
	neg.s32 	%r104, %r40;
$L__BB4_38:
	.pragma "nounroll";
	ld.global.f32 	%f347, [%rd74];
	div.rn.f32 	%f348, %f347, %f364;
	st.global.f32 	[%rd74], %f348;
	add.s64 	%rd74, %rd74, 4;
	add.s32 	%r104, %r104, 1;
	setp.ne.s32 	%p28, %r104, 0;
	@%p28 bra 	$L__BB4_38;
$L__BB4_39:
	ret;

}
	// .globl	sgd_update_kernel
.visible .entry sgd_update_kernel(
	.param .u64 .ptr .align 1 sgd_update_kernel_param_0,
	.param .u64 .ptr .align 1 sgd_update_kernel_param_1,
	.param .f32 sgd_update_kernel_param_2,
	.param .u32 sgd_update_kernel_param_3
)
{
	.reg .pred 	%p<2>;
	.reg .b32 	%r<6>;
	.reg .b32 	%f<6>;
	.reg .b64 	%rd<8>;

	ld.param.u64 	%rd1, [sgd_update_kernel_param_0];
	ld.param.u64 	%rd2, [sgd_update_kernel_param_1];
	ld.param.f32 	%f1, [sgd_update_kernel_param_2];
	ld.param.u32 	%r2, [sgd_update_kernel_param_3];
	mov.u32 	%r3, %ctaid.x;
	mov.u32 	%r4, %ntid.x;
	mov.u32 	%r5, %tid.x;
	mad.lo.s32 	%r1, %r3, %r4, %r5;
	setp.ge.s32 	%p1, %r1, %r2;
	@%p1 bra 	$L__BB5_2;
	cvta.to.global.u64 	%rd3, %rd2;
	cvta.to.global.u64 	%rd4, %rd1;
	mul.wide.s32 	%rd5, %r1, 4;
	add.s64 	%rd6, %rd3, %rd5;
	ld.global.f32 	%f2, [%rd6];
	mul.f32 	%f3, %f1, %f2;
	add.s64 	%rd7, %rd4, %rd5;
	ld.global.f32 	%f4, [%rd7];
	sub.f32 	%f5, %f4, %f3;
	st.global.f32 	[%rd7], %f5;
$L__BB5_2:
	ret;

}


// ===== COMPILED SASS (sm_100) =====

	.target	sm_100

	.elftype	@"ET_EXEC"


//--------------------- .note.nv.tkinfo           --------------------------
	.section	.note.nv.tkinfo,"",@"SHT_NOTE"
	.sectionflags	@"SHF_NOTE_NV_TKINFO"
	.tkinfo
        /*0018*/ 	.word	0x00000002
        /*0030*/ 	.string	""
        /*0030*/ 	.string	"ptxas"
        /*0030*/ 	.string	"Cuda compilation tools, release 13.0, V13.0.88"
        /*0030*/ 	.string	"Build cuda_13.0.r13.0/compiler.36424714_0"
        /*0030*/ 	.string	"-arch sm_100 -m 64 "



//--------------------- .note.nv.cuinfo           --------------------------
	.section	.note.nv.cuinfo,"",@"SHT_NOTE"
	.sectionflags	@"SHF_NOTE_NV_CUINFO"
        /*0018*/ 	.short	0x0002
        /*001a*/ 	.short	0x0064
        /*001c*/ 	.short	0x0082
	.zero		2


//--------------------- .nv.info                  --------------------------
	.section	.nv.info,"",@"SHT_CUDA_INFO"
	.align	4


	//----- nvinfo : EIATTR_REGCOUNT
	.align		4
        /*0000*/ 	.byte	0x04, 0x2f
        /*0002*/ 	.short	(.L_1 - .L_0)
	.align		4
.L_0:
        /*0004*/ 	.word	index@(_Z13conv2d_kernelPKfS0_S0_Pfiiiiiiiii)
        /*0008*/ 	.word	0x00000020


	//----- nvinfo : EIATTR_FRAME_SIZE
	.align		4
.L_1:
        /*000c*/ 	.byte	0x04, 0x11
        /*000e*/ 	.short	(.L_3 - .L_2)
	.align		4
.L_2:
        /*0010*/ 	.word	index@(_Z13conv2d_kernelPKfS0_S0_Pfiiiiiiiii)
        /*0014*/ 	.word	0x00000000


	//----- nvinfo : EIATTR_REGCOUNT
	.align		4
.L_3:
        /*0018*/ 	.byte	0x04, 0x2f
        /*001a*/ 	.short	(.L_5 - .L_4)
	.align		4
.L_4:
        /*001c*/ 	.word	index@(_Z11relu_kernelPfi)
        /*0020*/ 	.word	0x00000008


	//----- nvinfo : EIATTR_FRAME_SIZE
	.align		4
.L_5:
        /*0024*/ 	.byte	0x04, 0x11
        /*0026*/ 	.short	(.L_7 - .L_6)
	.align		4
.L_6:
        /*0028*/ 	.word	index@(_Z11relu_kernelPfi)
        /*002c*/ 	.word	0x00000000


	//----- nvinfo : EIATTR_REGCOUNT
	.align		4
.L_7:
        /*0030*/ 	.byte	0x04, 0x2f
        /*0032*/ 	.short	(.L_9 - .L_8)
	.align		4
.L_8:
        /*0034*/ 	.word	index@(_Z16maxpool2d_kernelPKfPfiiiiii)
        /*0038*/ 	.word	0x0000001d


	//----- nvinfo : EIATTR_FRAME_SIZE
	.align		4
.L_9:
        /*003c*/ 	.byte	0x04, 0x11
        /*003e*/ 	.short	(.L_11 - .L_10)
	.align		4
.L_10:
        /*0040*/ 	.word	index@(_Z16maxpool2d_kernelPKfPfiiiiii)
        /*0044*/ 	.word	0x00000000


	//----- nvinfo : EIATTR_REGCOUNT
	.align		4
.L_11:
        /*0048*/ 	.byte	0x04, 0x2f
        /*004a*/ 	.short	(.L_13 - .L_12)
	.align		4
.L_12:
        /*004c*/ 	.word	index@(_Z9fc_kernelPKfS0_S0_Pfiii)
        /*0050*/ 	.word	0x00000020


	//----- nvinfo : EIATTR_FRAME_SIZE
	.align		4
.L_13:
        /*0054*/ 	.byte	0x04, 0x11
        /*0056*/ 	.short	(.L_15 - .L_14)
	.align		4
.L_14:
        /*0058*/ 	.word	index@(_Z9fc_kernelPKfS0_S0_Pfiii)
        /*005c*/ 	.word	0x00000000


	//----- nvinfo : EIATTR_REGCOUNT
	.align		4
.L_15:
        /*0060*/ 	.byte	0x04, 0x2f
        /*0062*/ 	.short	(.L_17 - .L_16)
	.align		4
.L_16:
        /*0064*/ 	.word	index@(_Z14softmax_kernelPfii)
        /*0068*/ 	.word	0x0000001f


	//----- nvinfo : EIATTR_FRAME_SIZE
	.align		4
.L_17:
        /*006c*/ 	.byte	0x04, 0x11
        /*006e*/ 	.short	(.L_19 - .L_18)
	.align		4
.L_18:
        /*0070*/ 	.word	index@($__internal_0_$__cuda_sm3x_div_rn_noftz_f32_slowpath)
        /*0074*/ 	.word	0x00000000


	//----- nvinfo : EIATTR_FRAME_SIZE
	.align		4
.L_19:
        /*0078*/ 	.byte	0x04, 0x11
        /*007a*/ 	.short	(.L_21 - .L_20)
	.align		4
.L_20:
        /*007c*/ 	.word	index@(_Z14softmax_kernelPfii)
        /*0080*/ 	.word	0x00000000


	//----- nvinfo : EIATTR_REGCOUNT
	.align		4
.L_21:
        /*0084*/ 	.byte	0x04, 0x2f
        /*0086*/ 	.short	(.L_23 - .L_22)
	.align		4
.L_22:
        /*0088*/ 	.word	index@(sgd_update_kernel)
        /*008c*/ 	.word	0x0000000a


	//----- nvinfo : EIATTR_FRAME_SIZE
	.align		4
.L_23:
        /*0090*/ 	.byte	0x04, 0x11
        /*0092*/ 	.short	(.L_25 - .L_24)
	.align		4
.L_24:
        /*0094*/ 	.word	index@(sgd_update_kernel)
        /*0098*/ 	.word	0x00000000


	//----- nvinfo : EIATTR_MIN_STACK_SIZE
	.align		4
.L_25:
        /*009c*/ 	.byte	0x04, 0x12
        /*009e*/ 	.short	(.L_27 - .L_26)
	.align		4
.L_26:
        /*00a0*/ 	.word	index@(sgd_update_kernel)
        /*00a4*/ 	.word	0x00000000


	//----- nvinfo : EIATTR_MIN_STACK_SIZE
	.align		4
.L_27:
        /*00a8*/ 	.byte	0x04, 0x12
        /*00aa*/ 	.short	(.L_29 - .L_28)
	.align		4
.L_28:
        /*00ac*/ 	.word	index@(_Z14softmax_kernelPfii)
        /*00b0*/ 	.word	0x00000000


	//----- nvinfo : EIATTR_MIN_STACK_SIZE
	.align		4
.L_29:
        /*00b4*/ 	.byte	0x04, 0x12
        /*00b6*/ 	.short	(.L_31 - .L_30)
	.align		4
.L_30:
        /*00b8*/ 	.word	index@(_Z9fc_kernelPKfS0_S0_Pfiii)
        /*00bc*/ 	.word	0x00000000


	//----- nvinfo : EIATTR_MIN_STACK_SIZE
	.align		4
.L_31:
        /*00c0*/ 	.byte	0x04, 0x12
        /*00c2*/ 	.short	(.L_33 - .L_32)
	.align		4
.L_32:
        /*00c4*/ 	.word	index@(_Z16maxpool2d_kernelPKfPfiiiiii)
        /*00c8*/ 	.word	0x00000000


	//----- nvinfo : EIATTR_MIN_STACK_SIZE
	.align		4
.L_33:
        /*00cc*/ 	.byte	0x04, 0x12
        /*00ce*/ 	.short	(.L_35 - .L_34)
	.align		4
.L_34:
        /*00d0*/ 	.word	index@(_Z11relu_kernelPfi)
        /*00d4*/ 	.word	0x00000000


	//----- nvinfo : EIATTR_MIN_STACK_SIZE
	.align		4
.L_35:
        /*00d8*/ 	.byte	0x04, 0x12
        /*00da*/ 	.short	(.L_37 - .L_36)
	.align		4
.L_36:
        /*00dc*/ 	.word	index@(_Z13conv2d_kernelPKfS0_S0_Pfiiiiiiiii)
        /*00e0*/ 	.word	0x00000000
.L_37:


//--------------------- .nv.compat                --------------------------
	.section	.nv.compat,"",@"SHT_CUDA_COMPAT_INFO"
	.align	4
        /*0000*/ 	.byte	0x02, 0x09, 0x00, 0x00, 0x02, 0x02, 0x01, 0x00, 0x02, 0x05, 0x05, 0x00, 0x03, 0x07, 0x01, 0x01
        /*0010*/ 	.byte	0x02, 0x03, 0x00, 0x00, 0x02, 0x06, 0x01, 0x00, 0x04, 0x0b, 0x08, 0x00, 0x01, 0x00, 0x00, 0x00
        /*0020*/ 	.byte	0x00, 0x00, 0x00, 0x00


//--------------------- .nv.info.sgd_update_kernel --------------------------
	.section	.nv.info.sgd_update_kernel,"",@"SHT_CUDA_INFO"
	.sectionflags	@""
	.align	4


	//----- nvinfo : EIATTR_CUDA_API_VERSION
	.align		4
        /*0000*/ 	.byte	0x04, 0x37
        /*0002*/ 	.short	(.L_39 - .L_38)
.L_38:
        /*0004*/ 	.word	0x00000082


	//----- nvinfo : EIATTR_KPARAM_INFO
	.align		4
.L_39:
        /*0008*/ 	.byte	0x04, 0x17
        /*000a*/ 	.short	(.L_41 - .L_40)
.L_40:
        /*000c*/ 	.word	0x00000000
        /*0010*/ 	.short	0x0003
        /*0012*/ 	.short	0x0014
        /*0014*/ 	.byte	0x00, 0xf0, 0x11, 0x00


	//----- nvinfo : EIATTR_KPARAM_INFO
	.align		4
.L_41:
        /*0018*/ 	.byte	0x04, 0x17
        /*001a*/ 	.short	(.L_43 - .L_42)
.L_42:
        /*001c*/ 	.word	0x00000000
        /*0020*/ 	.short	0x0002
        /*0022*/ 	.short	0x0010
        /*0024*/ 	.byte	0x00, 0xf0, 0x11, 0x00


	//----- nvinfo : EIATTR_KPARAM_INFO
	.align		4
.L_43:
        /*0028*/ 	.byte	0x04, 0x17
        /*002a*/ 	.short	(.L_45 - .L_44)
.L_44:
        /*002c*/ 	.word	0x00000000
        /*0030*/ 	.short	0x0001
        /*0032*/ 	.short	0x0008
        /*0034*/ 	.byte	0x00, 0xf5, 0x21, 0x00


	//----- nvinfo : EIATTR_KPARAM_INFO
	.align		4
.L_45:
        /*0038*/ 	.byte	0x04, 0x17
        /*003a*/ 	.short	(.L_47 - .L_46)
.L_46:
        /*003c*/ 	.word	0x00000000
        /*0040*/ 	.short	0x0000
        /*0042*/ 	.short	0x0000
        /*0044*/ 	.byte	0x00, 0xf5, 0x21, 0x00


	//----- nvinfo : EIATTR_SPARSE_MMA_MASK
	.align		4
.L_47:
        /*0048*/ 	.byte	0x03, 0x50
        /*004a*/ 	.short	0x0000


	//----- nvinfo : EIATTR_MAXREG_COUNT
	.align		4
        /*004c*/ 	.byte	0x03, 0x1b
        /*004e*/ 	.short	0x00ff


	//----- nvinfo : EIATTR_MERCURY_ISA_VERSION
	.align		4
        /*0050*/ 	.byte	0x03, 0x5f
        /*0052*/ 	.short	0x0101


	//----- nvinfo : EIATTR_VRC_CTA_INIT_COUNT
	.align		4
        /*0054*/ 	.byte	0x02, 0x4a
	.zero		1
	.zero		1


	//----- nvinfo : EIATTR_EXIT_INSTR_OFFSETS
	.align		4
        /*0058*/ 	.byte	0x04, 0x1c
        /*005a*/ 	.short	(.L_49 - .L_48)


	//   ....[0]....
.L_48:
        /*005c*/ 	.word	0x00000070


	//   ....[1]....
        /*0060*/ 	.word	0x00000120


	//----- nvinfo : EIATTR_CBANK_PARAM_SIZE
	.align		4
.L_49:
        /*0064*/ 	.byte	0x03, 0x19
        /*0066*/ 	.short	0x0018


	//----- nvinfo : EIATTR_PARAM_CBANK
	.align		4
        /*0068*/ 	.byte	0x04, 0x0a
        /*006a*/ 	.short	(.L_51 - .L_50)
	.align		4
.L_50:
        /*006c*/ 	.word	index@(.nv.constant0.sgd_update_kernel)
        /*0070*/ 	.short	0x0380
        /*0072*/ 	.short	0x0018


	//----- nvinfo : EIATTR_SW_WAR
	.align		4
.L_51:
        /*0074*/ 	.byte	0x04, 0x36
        /*0076*/ 	.short	(.L_53 - .L_52)
.L_52:
        /*0078*/ 	.word	0x00000008
.L_53:


//--------------------- .nv.info._Z14softmax_kernelPfii --------------------------
	.section	.nv.info._Z14softmax_kernelPfii,"",@"SHT_CUDA_INFO"
	.sectionflags	@""
	.align	4


	//----- nvinfo : EIATTR_CUDA_API_VERSION
	.align		4
        /*0000*/ 	.byte	0x04, 0x37
        /*0002*/ 	.short	(.L_55 - .L_54)
.L_54:
        /*0004*/ 	.word	0x00000082


	//----- nvinfo : EIATTR_KPARAM_INFO
	.align		4
.L_55:
        /*0008*/ 	.byte	0x04, 0x17
        /*000a*/ 	.short	(.L_57 - .L_56)
.L_56:
        /*000c*/ 	.word	0x00000000
        /*0010*/ 	.short	0x0002
        /*0012*/ 	.short	0x000c
        /*0014*/ 	.byte	0x00, 0xf0, 0x11, 0x00


	//----- nvinfo : EIATTR_KPARAM_INFO
	.align		4
.L_57:
        /*0018*/ 	.byte	0x04, 0x17
        /*001a*/ 	.short	(.L_59 - .L_58)
.L_58:
        /*001c*/ 	.word	0x00000000
        /*0020*/ 	.short	0x0001
        /*0022*/ 	.short	0x0008
        /*0024*/ 	.byte	0x00, 0xf0, 0x11, 0x00


	//----- nvinfo : EIATTR_KPARAM_INFO
	.align		4
.L_59:
        /*0028*/ 	.byte	0x04, 0x17
        /*002a*/ 	.short	(.L_61 - .L_60)
.L_60:
        /*002c*/ 	.word	0x00000000
        /*0030*/ 	.short	0x0000
        /*0032*/ 	.short	0x0000
        /*0034*/ 	.byte	0x00, 0xf5, 0x21, 0x00


	//----- nvinfo : EIATTR_SPARSE_MMA_MASK
	.align		4
.L_61:
        /*0038*/ 	.byte	0x03, 0x50
        /*003a*/ 	.short	0x0000


	//----- nvinfo : EIATTR_MAXREG_COUNT
	.align		4
        /*003c*/ 	.byte	0x03, 0x1b
        /*003e*/ 	.short	0x00ff


	//----- nvinfo : EIATTR_MERCURY_ISA_VERSION
	.align		4
        /*0040*/ 	.byte	0x03, 0x5f
        /*0042*/ 	.short	0x0101


	//----- nvinfo : EIATTR_VRC_CTA_INIT_COUNT
	.align		4
        /*0044*/ 	.byte	0x02, 0x4a
	.zero		1
	.zero		1


	//----- nvinfo : EIATTR_EXIT_INSTR_OFFSETS
	.align		4
        /*0048*/ 	.byte	0x04, 0x1c
        /*004a*/ 	.short	(.L_63 - .L_62)


	//   ....[0]....
.L_62:
        /*004c*/ 	.word	0x00000040


	//   ....[1]....
        /*0050*/ 	.word	0x00001700


	//   ....[2]....
        /*0054*/ 	.word	0x000025b0


	//   ....[3]....
        /*0058*/ 	.word	0x00002d60


	//   ....[4]....
        /*005c*/ 	.word	0x000031b0


	//   ....[5]....
        /*0060*/ 	.word	0x00003330


	//----- nvinfo : EIATTR_CRS_STACK_SIZE
	.align		4
.L_63:
        /*0064*/ 	.byte	0x04, 0x1e
        /*0066*/ 	.short	(.L_65 - .L_64)
.L_64:
        /*0068*/ 	.word	0x00000000


	//----- nvinfo : EIATTR_CBANK_PARAM_SIZE
	.align		4
.L_65:
        /*006c*/ 	.byte	0x03, 0x19
        /*006e*/ 	.short	0x0010


	//----- nvinfo : EIATTR_PARAM_CBANK
	.align		4
        /*0070*/ 	.byte	0x04, 0x0a
        /*0072*/ 	.short	(.L_67 - .L_66)
	.align		4
.L_66:
        /*0074*/ 	.word	index@(.nv.constant0._Z14softmax_kernelPfii)
        /*0078*/ 	.short	0x0380
        /*007a*/ 	.short	0x0010


	//----- nvinfo : EIATTR_SW_WAR
	.align		4
.L_67:
        /*007c*/ 	.byte	0x04, 0x36
        /*007e*/ 	.short	(.L_69 - .L_68)
.L_68:
        /*0080*/ 	.word	0x00000008
.L_69:


//--------------------- .nv.info._Z9fc_kernelPKfS0_S0_Pfiii --------------------------
	.section	.nv.info._Z9fc_kernelPKfS0_S0_Pfiii,"",@"SHT_CUDA_INFO"
	.sectionflags	@""
	.align	4


	//----- nvinfo : EIATTR_CUDA_API_VERSION
	.align		4
        /*0000*/ 	.byte	0x04, 0x37
        /*0002*/ 	.short	(.L_71 - .L_70)
.L_70:
        /*0004*/ 	.word	0x00000082


	//----- nvinfo : EIATTR_KPARAM_INFO
	.align		4
.L_71:
        /*0008*/ 	.byte	0x04, 0x17
        /*000a*/ 	.short	(.L_73 - .L_72)
.L_72:
        /*000c*/ 	.word	0x00000000
        /*0010*/ 	.short	0x0006
        /*0012*/ 	.short	0x0028
        /*0014*/ 	.byte	0x00, 0xf0, 0x11, 0x00


	//----- nvinfo : EIATTR_KPARAM_INFO
	.align		4
.L_73:
        /*0018*/ 	.byte	0x04, 0x17
        /*001a*/ 	.short	(.L_75 - .L_74)
.L_74:
        /*001c*/ 	.word	0x00000000
        /*0020*/ 	.short	0x0005
        /*0022*/ 	.short	0x0024
        /*0024*/ 	.byte	0x00, 0xf0, 0x11, 0x00


	//----- nvinfo : EIATTR_KPARAM_INFO
	.align		4
.L_75:
        /*0028*/ 	.byte	0x04, 0x17
        /*002a*/ 	.short	(.L_77 - .L_76)
.L_76:
        /*002c*/ 	.word	0x00000000
        /*0030*/ 	.short	0x0004
        /*0032*/ 	.short	0x0020
        /*0034*/ 	.byte	0x00, 0xf0, 0x11, 0x00


	//----- nvinfo : EIATTR_KPARAM_INFO
	.align		4
.L_77:
        /*0038*/ 	.byte	0x04, 0x17
        /*003a*/ 	.short	(.L_79 - .L_78)
.L_78:
        /*003c*/ 	.word	0x00000000
        /*0040*/ 	.short	0x0003
        /*0042*/ 	.short	0x0018
        /*0044*/ 	.byte	0x00, 0xf5, 0x21, 0x00


	//----- nvinfo : EIATTR_KPARAM_INFO
	.align		4
.L_79:
        /*0048*/ 	.byte	0x04, 0x17
        /*004a*/ 	.short	(.L_81 - .L_80)
.L_80:
        /*004c*/ 	.word	0x00000000
        /*0050*/ 	.short	0x0002
        /*0052*/ 	.short	0x0010
        /*0054*/ 	.byte	0x00, 0xf5, 0x21, 0x00


	//----- nvinfo : EIATTR_KPARAM_INFO
	.align		4
.L_81:
        /*0058*/ 	.byte	0x04, 0x17
        /*005a*/ 	.short	(.L_83 - .L_82)
.L_82:
        /*005c*/ 	.word	0x00000000
        /*0060*/ 	.short	0x0001
        /*0062*/ 	.short	0x0008
        /*0064*/ 	.byte	0x00, 0xf5, 0x21, 0x00


	//----- nvinfo : EIATTR_KPARAM_INFO
	.align		4
.L_83:
        /*0068*/ 	.byte	0x04, 0x17
        /*006a*/ 	.short	(.L_85 - .L_84)
.L_84:
        /*006c*/ 	.word	0x00000000
        /*0070*/ 	.short	0x0000
        /*0072*/ 	.short	0x0000
        /*0074*/ 	.byte	0x00, 0xf5, 0x21, 0x00


	//----- nvinfo : EIATTR_SPARSE_MMA_MASK
	.align		4
.L_85:
        /*0078*/ 	.byte	0x03, 0x50
        /*007a*/ 	.short	0x0000


	//----- nvinfo : EIATTR_MAXREG_COUNT
	.align		4
        /*007c*/ 	.byte	0x03, 0x1b
        /*007e*/ 	.short	0x00ff


	//----- nvinfo : EIATTR_MERCURY_ISA_VERSION
	.align		4
        /*0080*/ 	.byte	0x03, 0x5f
        /*0082*/ 	.short	0x0101


	//----- nvinfo : EIATTR_VRC_CTA_INIT_COUNT
	.align		4
        /*0084*/ 	.byte	0x02, 0x4a
	.zero		1
	.zero		1


	//----- nvinfo : EIATTR_EXIT_INSTR_OFFSETS
	.align		4
        /*0088*/ 	.byte	0x04, 0x1c
        /*008a*/ 	.short	(.L_87 - .L_86)


	//   ....[0]....
.L_86:
        /*008c*/ 	.word	0x00000090


	//   ....[1]....
        /*0090*/ 	.word	0x00000c90


	//----- nvinfo : EIATTR_CBANK_PARAM_SIZE
	.align		4
.L_87:
        /*0094*/ 	.byte	0x03, 0x19
        /*0096*/ 	.short	0x002c


	//----- nvinfo : EIATTR_PARAM_CBANK
	.align		4
        /*0098*/ 	.byte	0x04, 0x0a
        /*009a*/ 	.short	(.L_89 - .L_88)
	.align		4
.L_88:
        /*009c*/ 	.word	index@(.nv.constant0._Z9fc_kernelPKfS0_S0_Pfiii)
        /*00a0*/ 	.short	0x0380
        /*00a2*/ 	.short	0x002c


	//----- nvinfo : EIATTR_SW_WAR
	.align		4
.L_89:
        /*00a4*/ 	.byte	0x04, 0x36
        /*00a6*/ 	.short	(.L_91 - .L_90)
.L_90:
        /*00a8*/ 	.word	0x00000008
.L_91:


//--------------------- .nv.info._Z16maxpool2d_kernelPKfPfiiiiii --------------------------
	.section	.nv.info._Z16maxpool2d_kernelPKfPfiiiiii,"",@"SHT_CUDA_INFO"
	.sectionflags	@""
	.align	4


	//----- nvinfo : EIATTR_CUDA_API_VERSION
	.align		4
        /*0000*/ 	.byte	0x04, 0x37
        /*0002*/ 	.short	(.L_93 - .L_92)
.L_92:
        /*0004*/ 	.word	0x00000082


	//----- nvinfo : EIATTR_KPARAM_INFO
	.align		4
.L_93:
        /*0008*/ 	.byte	0x04, 0x17
        /*000a*/ 	.short	(.L_95 - .L_94)
.L_94:
        /*000c*/ 	.word	0x00000000
        /*0010*/ 	.short	0x0007
        /*0012*/ 	.short	0x0024
        /*0014*/ 	.byte	0x00, 0xf0, 0x11, 0x00


	//----- nvinfo : EIATTR_KPARAM_INFO
	.align		4
.L_95:
        /*0018*/ 	.byte	0x04, 0x17
        /*001a*/ 	.short	(.L_97 - .L_96)
.L_96:
        /*001c*/ 	.word	0x00000000
        /*0020*/ 	.short	0x0006
        /*0022*/ 	.short	0x0020
        /*0024*/ 	.byte	0x00, 0xf0, 0x11, 0x00


	//----- nvinfo : EIATTR_KPARAM_INFO
	.align		4
.L_97:
        /*0028*/ 	.byte	0x04, 0x17
        /*002a*/ 	.short	(.L_99 - .L_98)
.L_98:
        /*002c*/ 	.word	0x00000000
        /*0030*/ 	.short	0x0005
        /*0032*/ 	.short	0x001c
        /*0034*/ 	.byte	0x00, 0xf0, 0x11, 0x00


	//----- nvinfo : EIATTR_KPARAM_INFO
	.align		4
.L_99:
        /*0038*/ 	.byte	0x04, 0x17
        /*003a*/ 	.short	(.L_101 - .L_100)
.L_100:
        /*003c*/ 	.word	0x00000000
        /*0040*/ 	.short	0x0004
        /*0042*/ 	.short	0x0018
        /*0044*/ 	.byte	0x00, 0xf0, 0x11, 0x00


	//----- nvinfo : EIATTR_KPARAM_INFO
	.align		4
.L_101:
        /*0048*/ 	.byte	0x04, 0x17
        /*004a*/ 	.short	(.L_103 - .L_102)
.L_102:
        /*004c*/ 	.word	0x00000000
        /*0050*/ 	.short	0x0003
        /*0052*/ 	.short	0x0014
        /*0054*/ 	.byte	0x00, 0xf0, 0x11, 0x00


	//----- nvinfo : EIATTR_KPARAM_INFO
	.align		4
.L_103:
        /*0058*/ 	.byte	0x04, 0x17
        /*005a*/ 	.short	(.L_105 - .L_104)
.L_104:
        /*005c*/ 	.word	0x00000000
        /*0060*/ 	.short	0x0002
        /*0062*/ 	.short	0x0010
        /*0064*/ 	.byte	0x00, 0xf0, 0x11, 0x00


	//----- nvinfo : EIATTR_KPARAM_INFO
	.align		4
.L_105:
        /*0068*/ 	.byte	0x04, 0x17
        /*006a*/ 	.short	(.L_107 - .L_106)
.L_106:
        /*006c*/ 	.word	0x00000000
        /*0070*/ 	.short	0x0001
        /*0072*/ 	.short	0x0008
        /*0074*/ 	.byte	0x00, 0xf5, 0x21, 0x00


	//----- nvinfo : EIATTR_KPARAM_INFO
	.align		4
.L_107:
        /*0078*/ 	.byte	0x04, 0x17
        /*007a*/ 	.short	(.L_109 - .L_108)
.L_108:
        /*007c*/ 	.word	0x00000000
        /*0080*/ 	.short	0x0000
        /*0082*/ 	.short	0x0000
        /*0084*/ 	.byte	0x00, 0xf5, 0x21, 0x00


	//----- nvinfo : EIATTR_SPARSE_MMA_MASK
	.align		4
.L_109:
        /*0088*/ 	.byte	0x03, 0x50
        /*008a*/ 	.short	0x0000


	//----- nvinfo : EIATTR_MAXREG_COUNT
	.align		4
        /*008c*/ 	.byte	0x03, 0x1b
        /*008e*/ 	.short	0x00ff


	//----- nvinfo : EIATTR_MERCURY_ISA_VERSION
	.align		4
        /*0090*/ 	.byte	0x03, 0x5f
        /*0092*/ 	.short	0x0101


	//----- nvinfo : EIATTR_VRC_CTA_INIT_COUNT
	.align		4
        /*0094*/ 	.byte	0x02, 0x4a
	.zero		1
	.zero		1


	//----- nvinfo : EIATTR_EXIT_INSTR_OFFSETS
	.align		4
        /*0098*/ 	.byte	0x04, 0x1c
        /*009a*/ 	.short	(.L_111 - .L_110)


	//   ....[0]....
.L_110:
        /*009c*/ 	.word	0x00000360


	//   ....[1]....
        /*00a0*/ 	.word	0x000012b0


	//----- nvinfo : EIATTR_CBANK_PARAM_SIZE
	.align		4
.L_111:
        /*00a4*/ 	.byte	0x03, 0x19
        /*00a6*/ 	.short	0x0028


	//----- nvinfo : EIATTR_PARAM_CBANK
	.align		4
        /*00a8*/ 	.byte	0x04, 0x0a
        /*00aa*/ 	.short	(.L_113 - .L_112)
	.align		4
.L_112:
        /*00ac*/ 	.word	index@(.nv.constant0._Z16maxpool2d_kernelPKfPfiiiiii)
        /*00b0*/ 	.short	0x0380
        /*00b2*/ 	.short	0x0028


	//----- nvinfo : EIATTR_SW_WAR
	.align		4
.L_113:
        /*00b4*/ 	.byte	0x04, 0x36
        /*00b6*/ 	.short	(.L_115 - .L_114)
.L_114:
        /*00b8*/ 	.word	0x00000008
.L_115:


//--------------------- .nv.info._Z11relu_kernelPfi --------------------------
	.section	.nv.info._Z11relu_kernelPfi,"",@"SHT_CUDA_INFO"
	.sectionflags	@""
	.align	4


	//----- nvinfo : EIATTR_CUDA_API_VERSION
	.align		4
        /*0000*/ 	.byte	0x04, 0x37
        /*0002*/ 	.short	(.L_117 - .L_116)
.L_116:
        /*0004*/ 	.word	0x00000082


	//----- nvinfo : EIATTR_KPARAM_INFO
	.align		4
.L_117:
        /*0008*/ 	.byte	0x04, 0x17
        /*000a*/ 	.short	(.L_119 - .L_118)
.L_118:
        /*000c*/ 	.word	0x00000000
        /*0010*/ 	.short	0x0001
        /*0012*/ 	.short	0x0008
        /*0014*/ 	.byte	0x00, 0xf0, 0x11, 0x00


	//----- nvinfo : EIATTR_KPARAM_INFO
	.align		4
.L_119:
        /*0018*/ 	.byte	0x04, 0x17
        /*001a*/ 	.short	(.L_121 - .L_120)
.L_120:
        /*001c*/ 	.word	0x00000000
        /*0020*/ 	.short	0x0000
        /*0022*/ 	.short	0x0000
        /*0024*/ 	.byte	0x00, 0xf5, 0x21, 0x00


	//----- nvinfo : EIATTR_SPARSE_MMA_MASK
	.align		4
.L_121:
        /*0028*/ 	.byte	0x03, 0x50
        /*002a*/ 	.short	0x0000


	//----- nvinfo : EIATTR_MAXREG_COUNT
	.align		4
        /*002c*/ 	.byte	0x03, 0x1b
        /*002e*/ 	.short	0x00ff


	//----- nvinfo : EIATTR_MERCURY_ISA_VERSION
	.align		4
        /*0030*/ 	.byte	0x03, 0x5f
        /*0032*/ 	.short	0x0101


	//----- nvinfo : EIATTR_VRC_CTA_INIT_COUNT
	.align		4
        /*0034*/ 	.byte	0x02, 0x4a
	.zero		1
	.zero		1


	//----- nvinfo : EIATTR_EXIT_INSTR_OFFSETS
	.align		4
        /*0038*/ 	.byte	0x04, 0x1c
        /*003a*/ 	.short	(.L_123 - .L_122)


	//   ....[0]....
.L_122:
        /*003c*/ 	.word	0x00000070


	//   ....[1]....
        /*0040*/ 	.word	0x000000e0


	//----- nvinfo : EIATTR_CBANK_PARAM_SIZE
	.align		4
.L_123:
        /*0044*/ 	.byte	0x03, 0x19
        /*0046*/ 	.short	0x000c


	//----- nvinfo : EIATTR_PARAM_CBANK
	.align		4
        /*0048*/ 	.byte	0x04, 0x0a
        /*004a*/ 	.short	(.L_125 - .L_124)
	.align		4
.L_124:
        /*004c*/ 	.word	index@(.nv.constant0._Z11relu_kernelPfi)
        /*0050*/ 	.short	0x0380
        /*0052*/ 	.short	0x000c


	//----- nvinfo : EIATTR_SW_WAR
	.align		4
.L_125:
        /*0054*/ 	.byte	0x04, 0x36
        /*0056*/ 	.short	(.L_127 - .L_126)
.L_126:
        /*0058*/ 	.word	0x00000008
.L_127:


//--------------------- .nv.info._Z13conv2d_kernelPKfS0_S0_Pfiiiiiiiii --------------------------
	.section	.nv.info._Z13conv2d_kernelPKfS0_S0_Pfiiiiiiiii,"",@"SHT_CUDA_INFO"
	.sectionflags	@""
	.align	4


	//----- nvinfo : EIATTR_CUDA_API_VERSION
	.align		4
        /*0000*/ 	.byte	0x04, 0x37
        /*0002*/ 	.short	(.L_129 - .L_128)
.L_128:
        /*0004*/ 	.word	0x00000082


	//----- nvinfo : EIATTR_KPARAM_INFO
	.align		4
.L_129:
        /*0008*/ 	.byte	0x04, 0x17
        /*000a*/ 	.short	(.L_131 - .L_130)
.L_130:
        /*000c*/ 	.word	0x00000000
        /*0010*/ 	.short	0x000c
        /*0012*/ 	.short	0x0040
        /*0014*/ 	.byte	0x00, 0xf0, 0x11, 0x00


	//----- nvinfo : EIATTR_KPARAM_INFO
	.align		4
.L_131:
        /*0018*/ 	.byte	0x04, 0x17
        /*001a*/ 	.short	(.L_133 - .L_132)
.L_132:
        /*001c*/ 	.word	0x00000000
        /*0020*/ 	.short	0x000b
        /*0022*/ 	.short	0x003c
        /*0024*/ 	.byte	0x00, 0xf0, 0x11, 0x00


	//----- nvinfo : EIATTR_KPARAM_INFO
	.align		4
.L_133:
        /*0028*/ 	.byte	0x04, 0x17
        /*002a*/ 	.short	(.L_135 - .L_134)
.L_134:
        /*002c*/ 	.word	0x00000000
        /*0030*/ 	.short	0x000a
        /*0032*/ 	.short	0x0038
        /*0034*/ 	.byte	0x00, 0xf0, 0x11, 0x00


	//----- nvinfo : EIATTR_KPARAM_INFO
	.align		4
.L_135:
        /*0038*/ 	.byte	0x04, 0x17
        /*003a*/ 	.short	(.L_137 - .L_136)
.L_136:
        /*003c*/ 	.word	0x00000000
        /*0040*/ 	.short	0x0009
        /*0042*/ 	.short	0x0034
        /*0044*/ 	.byte	0x00, 0xf0, 0x11, 0x00


	//----- nvinfo : EIATTR_KPARAM_INFO
	.align		4
.L_137:
        /*0048*/ 	.byte	0x04, 0x17
        /*004a*/ 	.short	(.L_139 - .L_138)
.L_138:
        /*004c*/ 	.word	0x00000000
        /*0050*/ 	.short	0x0008
        /*0052*/ 	.short	0x0030
        /*0054*/ 	.byte	0x00, 0xf0, 0x11, 0x00


	//----- nvinfo : EIATTR_KPARAM_INFO
	.align		4
.L_139:
        /*0058*/ 	.byte	0x04, 0x17
        /*005a*/ 	.short	(.L_141 - .L_140)
.L_140:
        /*005c*/ 	.word	0x00000000
        /*0060*/ 	.short	0x0007
        /*0062*/ 	.short	0x002c
        /*0064*/ 	.byte	0x00, 0xf0, 0x11, 0x00


	//----- nvinfo : EIATTR_KPARAM_INFO
	.align		4
.L_141:
        /*0068*/ 	.byte	0x04, 0x17
        /*006a*/ 	.short	(.L_143 - .L_142)
.L_142:
        /*006c*/ 	.word	0x00000000
        /*0070*/ 	.short	0x0006
        /*0072*/ 	.short	0x0028
        /*0074*/ 	.byte	0x00, 0xf0, 0x11, 0x00


	//----- nvinfo : EIATTR_KPARAM_INFO
	.align		4
.L_143:
        /*0078*/ 	.byte	0x04, 0x17
        /*007a*/ 	.short	(.L_145 - .L_144)
.L_144:
        /*007c*/ 	.word	0x00000000
        /*0080*/ 	.short	0x0005
        /*0082*/ 	.short	0x0024
        /*0084*/ 	.byte	0x00, 0xf0, 0x11, 0x00


	//----- nvinfo : EIATTR_KPARAM_INFO
	.align		4
.L_145:
        /*0088*/ 	.byte	0x04, 0x17
        /*008a*/ 	.short	(.L_147 - .L_146)
.L_146:
        /*008c*/ 	.word	0x00000000
        /*0090*/ 	.short	0x0004
        /*0092*/ 	.short	0x0020
        /*0094*/ 	.byte	0x00, 0xf0, 0x11, 0x00


	//----- nvinfo : EIATTR_KPARAM_INFO
	.align		4
.L_147:
        /*0098*/ 	.byte	0x04, 0x17
        /*009a*/ 	.short	(.L_149 - .L_148)
.L_148:
        /*009c*/ 	.word	0x00000000
        /*00a0*/ 	.short	0x0003
        /*00a2*/ 	.short	0x0018
        /*00a4*/ 	.byte	0x00, 0xf5, 0x21, 0x00


	//----- nvinfo : EIATTR_KPARAM_INFO
	.align		4
.L_149:
        /*00a8*/ 	.byte	0x04, 0x17
        /*00aa*/ 	.short	(.L_151 - .L_150)
.L_150:
        /*00ac*/ 	.word	0x00000000
        /*00b0*/ 	.short	0x0002
        /*00b2*/ 	.short	0x0010
        /*00b4*/ 	.byte	0x00, 0xf5, 0x21, 0x00


	//----- nvinfo : EIATTR_KPARAM_INFO
	.align		4
.L_151:
        /*00b8*/ 	.byte	0x04, 0x17
        /*00ba*/ 	.short	(.L_153 - .L_152)
.L_152:
        /*00bc*/ 	.word	0x00000000
        /*00c0*/ 	.short	0x0001
        /*00c2*/ 	.short	0x0008
        /*00c4*/ 	.byte	0x00, 0xf5, 0x21, 0x00


	//----- nvinfo : EIATTR_KPARAM_INFO
	.align		4
.L_153:
        /*00c8*/ 	.byte	0x04, 0x17
        /*00ca*/ 	.short	(.L_155 - .L_154)
.L_154:
        /*00cc*/ 	.word	0x00000000
        /*00d0*/ 	.short	0x0000
        /*00d2*/ 	.short	0x0000
        /*00d4*/ 	.byte	0x00, 0xf5, 0x21, 0x00


	//----- nvinfo : EIATTR_SPARSE_MMA_MASK
	.align		4
.L_155:
        /*00d8*/ 	.byte	0x03, 0x50
        /*00da*/ 	.short	0x0000


	//----- nvinfo : EIATTR_MAXREG_COUNT
	.align		4
        /*00dc*/ 	.byte	0x03, 0x1b
        /*00de*/ 	.short	0x00ff


	//----- nvinfo : EIATTR_MERCURY_ISA_VERSION
	.align		4
        /*00e0*/ 	.byte	0x03, 0x5f
        /*00e2*/ 	.short	0x0101


	//----- nvinfo : EIATTR_VRC_CTA_INIT_COUNT
	.align		4
        /*00e4*/ 	.byte	0x02, 0x4a
	.zero		1
	.zero		1


	//----- nvinfo : EIATTR_EXIT_INSTR_OFFSETS
	.align		4
        /*00e8*/ 	.byte	0x04, 0x1c
        /*00ea*/ 	.short	(.L_157 - .L_156)


	//   ....[0]....
.L_156:
        /*00ec*/ 	.word	0x000003b0


	//   ....[1]....
        /*00f0*/ 	.word	0x00001a50


	//----- nvinfo : EIATTR_CRS_STACK_SIZE
	.align		4
.L_157:
        /*00f4*/ 	.byte	0x04, 0x1e
        /*00f6*/ 	.short	(.L_159 - .L_158)
.L_158:
        /*00f8*/ 	.word	0x00000000


	//----- nvinfo : EIATTR_CBANK_PARAM_SIZE
	.align		4
.L_159:
        /*00fc*/ 	.byte	0x03, 0x19
        /*00fe*/ 	.short	0x0044


	//----- nvinfo : EIATTR_PARAM_CBANK
	.align		4
        /*0100*/ 	.byte	0x04, 0x0a
        /*0102*/ 	.short	(.L_161 - .L_160)
	.align		4
.L_160:
        /*0104*/ 	.word	index@(.nv.constant0._Z13conv2d_kernelPKfS0_S0_Pfiiiiiiiii)
        /*0108*/ 	.short	0x0380
        /*010a*/ 	.short	0x0044


	//----- nvinfo : EIATTR_SW_WAR
	.align		4
.L_161:
        /*010c*/ 	.byte	0x04, 0x36
        /*010e*/ 	.short	(.L_163 - .L_162)
.L_162:
        /*0110*/ 	.word	0x00000008
.L_163:


//--------------------- .nv.callgraph             --------------------------
	.section	.nv.callgraph,"",@"SHT_CUDA_CALLGRAPH"
	.align	4
	.sectionentsize	8
	.align		4
        /*0000*/ 	.word	0x00000000
	.align		4
        /*0004*/ 	.word	0xffffffff
	.align		4
        /*0008*/ 	.word	0x00000000
	.align		4
        /*000c*/ 	.word	0xfffffffe
	.align		4
        /*0010*/ 	.word	0x00000000
	.align		4
        /*0014*/ 	.word	0xfffffffd
	.align		4
        /*0018*/ 	.word	0x00000000
	.align		4
        /*001c*/ 	.word	0xfffffffc


//--------------------- .text.sgd_update_kernel   --------------------------
	.section	.text.sgd_update_kernel,"ax",@progbits
	.align	128
        .global         sgd_update_kernel
        .type           sgd_update_kernel,@function
        .size           sgd_update_kernel,(.L_x_82 - sgd_update_kernel)
        .other          sgd_update_kernel,@"STO_CUDA_ENTRY STV_DEFAULT"
sgd_update_kernel:
.text.sgd_update_kernel:
[----:B------:R-:W-:Y:S01]  /*0000*/  LDC R1, c[0x0][0x37c] ;  /* 0x0000df00ff017b82 */ /* 0x000fe20000000800 */
[----:B------:R-:W0:Y:S07]  /*0010*/  S2R R0, SR_TID.X ;  /* 0x0000000000007919 */ /* 0x000e2e0000002100 */
[----:B------:R-:W0:Y:S01]  /*0020*/  S2UR UR4, SR_CTAID.X ;  /* 0x00000000000479c3 */ /* 0x000e220000002500 */
[----:B------:R-:W1:Y:S07]  /*0030*/  LDCU UR5, c[0x0][0x394] ;  /* 0x00007280ff0577ac */ /* 0x000e6e0008000800 */
[----:B------:R-:W0:Y:S02]  /*0040*/  LDC R7, c[0x0][0x360] ;  /* 0x0000d800ff077b82 */ /* 0x000e240000000800 */
[----:B0-----:R-:W-:-:S05]  /*0050*/  IMAD R7, R7, UR4, R0 ;  /* 0x0000000407077c24 */ /* 0x001fca000f8e0200 */
[----:B-1----:R-:W-:-:S13]  /*0060*/  ISETP.GE.AND P0, PT, R7, UR5, PT ;  /* 0x0000000507007c0c */ /* 0x002fda000bf06270 */
[----:B------:R-:W-:Y:S05]  /*0070*/  @P0 EXIT ;  /* 0x000000000000094d */ /* 0x000fea0003800000 */
[----:B------:R-:W0:Y:S01]  /*0080*/  LDC.64 R2, c[0x0][0x388] ;  /* 0x0000e200ff027b82 */ /* 0x000e220000000a00 */
[----:B------:R-:W1:Y:S01]  /*0090*/  LDCU.64 UR4, c[0x0][0x358] ;  /* 0x00006b00ff0477ac */ /* 0x000e620008000a00 */
[----:B------:R-:W2:Y:S06]  /*00a0*/  LDCU UR6, c[0x0][0x390] ;  /* 0x00007200ff0677ac */ /* 0x000eac0008000800 */
[----:B------:R-:W3:Y:S01]  /*00b0*/  LDC.64 R4, c[0x0][0x380] ;  /* 0x0000e000ff047b82 */ /* 0x000ee20000000a00 */
[----:B0-----:R-:W-:-:S06]  /*00c0*/  IMAD.WIDE R2, R7, 0x4, R2 ;  /* 0x0000000407027825 */ /* 0x001fcc00078e0202 */
[----:B-1----:R-:W2:Y:S01]  /*00d0*/  LDG.E R2, desc[UR4][R2.64] ;  /* 0x0000000402027981 */ /* 0x002ea2000c1e1900 */
[----:B---3--:R-:W-:-:S05]  /*00e0*/  IMAD.WIDE R4, R7, 0x4, R4 ;  /* 0x0000000407047825 */ /* 0x008fca00078e0204 */
[----:B------:R-:W2:Y:S02]  /*00f0*/  LDG.E R7, desc[UR4][R4.64] ;  /* 0x0000000404077981 */ /* 0x000ea4000c1e1900 */
[----:B--2---:R-:W-:-:S05]  /*0100*/  FFMA R7, -R2, UR6, R7 ;  /* 0x0000000602077c23 */ /* 0x004fca0008000107 */
[----:B------:R-:W-:Y:S01]  /*0110*/  STG.E desc[UR4][R4.64], R7 ;  /* 0x0000000704007986 */ /* 0x000fe2000c101904 */
[----:B------:R-:W-:Y:S05]  /*0120*/  EXIT ;  /* 0x000000000000794d */ /* 0x000fea0003800000 */
.L_x_0:
[----:B------:R-:W-:-:S00]  /*0130*/  BRA `(.L_x_0) ;  /* 0xfffffffc00fc7947 */ /* 0x000fc0000383ffff */
[----:B------:R-:W-:-:S00]  /*0140*/  NOP ;  /* 0x0000000000007918 */ /* 0x000fc00000000000 */
        /* <DEDUP_REMOVED lines=11> */
.L_x_82:


//--------------------- .text._Z14softmax_kernelPfii --------------------------
	.section	.text._Z14softmax_kernelPfii,"ax",@progbits
	.align	128
        .global         _Z14softmax_kernelPfii
        .type           _Z14softmax_kernelPfii,@function
        .size           _Z14softmax_kernelPfii,(.L_x_81 - _Z14softmax_kernelPfii)
        .other          _Z14softmax_kernelPfii,@"STO_CUDA_ENTRY STV_DEFAULT"
_Z14softmax_kernelPfii:
.text._Z14softmax_kernelPfii:
[----:B------:R-:W-:Y:S08]  /*0000*/  LDC R1, c[0x0][0x37c] ;  /* 0x0000df00ff017b82 */ /* 0x000ff00000000800 */
[----:B------:R-:W0:Y:S08]  /*0010*/  S2UR UR9, SR_CTAID.X ;  /* 0x00000000000979c3 */ /* 0x000e300000002500 */
[----:B------:R-:W0:Y:S02]  /*0020*/  LDC R0, c[0x0][0x388] ;  /* 0x0000e200ff007b82 */ /* 0x000e240000000800 */
[----:B0-----:R-:W-:-:S13]  /*0030*/  ISETP.LE.AND P0, PT, R0, UR9, PT ;  /* 0x0000000900007c0c */ /* 0x001fda000bf03270 */
[----:B------:R-:W-:Y:S05]  /*0040*/  @P0 EXIT ;  /* 0x000000000000094d */ /* 0x000fea0003800000 */
[----:B------:R-:W0:Y:S01]  /*0050*/  LDCU UR6, c[0x0][0x38c] ;  /* 0x00007180ff0677ac */ /* 0x000e220008000800 */
[----:B------:R-:W-:Y:S01]  /*0060*/  MOV R0, 0xff800000 ;  /* 0xff80000000007802 */ /* 0x000fe20000000f00 */
[----:B------:R-:W1:Y:S01]  /*0070*/  LDCU.64 UR10, c[0x0][0x358] ;  /* 0x00006b00ff0a77ac */ /* 0x000e620008000a00 */
[----:B0-----:R-:W-:-:S09]  /*0080*/  UISETP.GE.AND UP0, UPT, UR6, 0x1, UPT ;  /* 0x000000010600788c */ /* 0x001fd2000bf06270 */
[----:B-1----:R-:W-:Y:S05]  /*0090*/  BRA.U !UP0, `(.L_x_1) ;  /* 0x0000000508b07547 */ /* 0x002fea000b800000 */
[----:B------:R-:W-:Y:S01]  /*00a0*/  UISETP.GE.U32.AND UP1, UPT, UR6, 0x10, UPT ;  /* 0x000000100600788c */ /* 0x000fe2000bf26070 */
[----:B------:R-:W-:Y:S01]  /*00b0*/  HFMA2 R2, -RZ, RZ, 0, 0 ;  /* 0x00000000ff027431 */ /* 0x000fe200000001ff */
[----:B------:R-:W-:Y:S01]  /*00c0*/  ULOP3.LUT UR8, UR6, 0xf, URZ, 0xc0, !UPT ;  /* 0x0000000f06087892 */ /* 0x000fe2000f8ec0ff */
[----:B------:R-:W-:Y:S01]  /*00d0*/  MOV R0, 0xff800000 ;  /* 0xff80000000007802 */ /* 0x000fe20000000f00 */
[----:B------:R-:W-:Y:S02]  /*00e0*/  UIMAD UR7, UR9, UR6, URZ ;  /* 0x00000006090772a4 */ /* 0x000fe4000f8e02ff */
[----:B------:R-:W-:-:S03]  /*00f0*/  UISETP.NE.AND UP0, UPT, UR8, URZ, UPT ;  /* 0x000000ff0800728c */ /* 0x000fc6000bf05270 */
[----:B------:R-:W-:Y:S08]  /*0100*/  BRA.U !UP1, `(.L_x_2) ;  /* 0x0000000109a07547 */ /* 0x000ff0000b800000 */
[----:B------:R-:W0:Y:S01]  /*0110*/  LDCU.64 UR4, c[0x0][0x380] ;  /* 0x00007000ff0477ac */ /* 0x000e220008000a00 */
[----:B------:R-:W-:Y:S01]  /*0120*/  MOV R0, 0xff800000 ;  /* 0xff80000000007802 */ /* 0x000fe20000000f00 */
[----:B0-----:R-:W-:-:S04]  /*0130*/  UIMAD.WIDE.U32 UR4, UR7, 0x4, UR4 ;  /* 0x00000004070478a5 */ /* 0x001fc8000f8e0004 */
[----:B------:R-:W-:Y:S02]  /*0140*/  UIADD3 UR12, UP1, UPT, UR4, 0x20, URZ ;  /* 0x00000020040c7890 */ /* 0x000fe4000ff3e0ff */
[----:B------:R-:W-:Y:S02]  /*0150*/  ULOP3.LUT UR4, UR6, 0x7ffffff0, URZ, 0xc0, !UPT ;  /* 0x7ffffff006047892 */ /* 0x000fe4000f8ec0ff */
[----:B------:R-:W-:Y:S02]  /*0160*/  UIADD3.X UR5, UPT, UPT, URZ, UR5, URZ, UP1, !UPT ;  /* 0x00000005ff057290 */ /* 0x000fe40008ffe4ff */
[----:B------:R-:W-:Y:S01]  /*0170*/  MOV R6, UR12 ;  /* 0x0000000c00067c02 */ /* 0x000fe20008000f00 */
[----:B------:R-:W-:Y:S02]  /*0180*/  UIADD3 UR6, UPT, UPT, -UR4, URZ, URZ ;  /* 0x000000ff04067290 */ /* 0x000fe4000fffe1ff */
[----:B------:R-:W-:Y:S02]  /*0190*/  MOV R2, UR4 ;  /* 0x0000000400027c02 */ /* 0x000fe40008000f00 */
[----:B------:R-:W-:-:S08]  /*01a0*/  MOV R5, UR5 ;  /* 0x0000000500057c02 */ /* 0x000fd00008000f00 */
.L_x_3:
[----:B------:R-:W-:-:S05]  /*01b0*/  MOV R4, R6 ;  /* 0x0000000600047202 */ /* 0x000fca0000000f00 */
[----:B------:R-:W2:Y:S04]  /*01c0*/  LDG.E R3, desc[UR10][R4.64+-0x20] ;  /* 0xffffe00a04037981 */ /* 0x000ea8000c1e1900 */
[----:B------:R-:W2:Y:S04]  /*01d0*/  LDG.E R6, desc[UR10][R4.64+-0x1c] ;  /* 0xffffe40a04067981 */ /* 0x000ea8000c1e1900 */
[----:B------:R-:W3:Y:S04]  /*01e0*/  LDG.E R8, desc[UR10][R4.64+-0x18] ;  /* 0xffffe80a04087981 */ /* 0x000ee8000c1e1900 */
[----:B------:R-:W3:Y:S04]  /*01f0*/  LDG.E R7, desc[UR10][R4.64+-0x14] ;  /* 0xffffec0a04077981 */ /* 0x000ee8000c1e1900 */
[----:B------:R-:W4:Y:S04]  /*0200*/  LDG.E R10, desc[UR10][R4.64+-0x10] ;  /* 0xfffff00a040a7981 */ /* 0x000f28000c1e1900 */
[----:B------:R-:W4:Y:S04]  /*0210*/  LDG.E R9, desc[UR10][R4.64+-0xc] ;  /* 0xfffff40a04097981 */ /* 0x000f28000c1e1900 */
[----:B------:R-:W5:Y:S04]  /*0220*/  LDG.E R12, desc[UR10][R4.64+-0x8] ;  /* 0xfffff80a040c7981 */ /* 0x000f68000c1e1900 */
        /* <DEDUP_REMOVED lines=8> */
[----:B------:R0:W5:Y:S01]  /*02b0*/  LDG.E R19, desc[UR10][R4.64+0x1c] ;  /* 0x00001c0a04137981 */ /* 0x000162000c1e1900 */
[----:B------:R-:W-:-:S04]  /*02c0*/  UIADD3 UR6, UPT, UPT, UR6, 0x10, URZ ;  /* 0x0000001006067890 */ /* 0x000fc8000fffe0ff */
[----:B------:R-:W-:Y:S01]  /*02d0*/  UISETP.NE.AND UP1, UPT, UR6, URZ, UPT ;  /* 0x000000ff0600728c */ /* 0x000fe2000bf25270 */
[----:B--2---:R-:W-:Y:S02]  /*02e0*/  FMNMX3 R3, R0, R3, R6, !PT ;  /* 0x0000000300037276 */ /* 0x004fe40007800006 */
[----:B------:R-:W-:-:S04]  /*02f0*/  IADD3 R6, P0, PT, R4, 0x40, RZ ;  /* 0x0000004004067810 */ /* 0x000fc80007f1e0ff */
[----:B0-----:R-:W-:Y:S02]  /*0300*/  IADD3.X R5, PT, PT, RZ, R5, RZ, P0, !PT ;  /* 0x00000005ff057210 */ /* 0x001fe400007fe4ff */
[----:B---3--:R-:W-:-:S04]  /*0310*/  FMNMX3 R3, R3, R8, R7, !PT ;  /* 0x0000000803037276 */ /* 0x008fc80007800007 */
[----:B----4-:R-:W-:-:S04]  /*0320*/  FMNMX3 R3, R3, R10, R9, !PT ;  /* 0x0000000a03037276 */ /* 0x010fc80007800009 */
[----:B-----5:R-:W-:-:S04]  /*0330*/  FMNMX3 R3, R3, R12, R11, !PT ;  /* 0x0000000c03037276 */ /* 0x020fc8000780000b */
[----:B------:R-:W-:-:S04]  /*0340*/  FMNMX3 R3, R3, R14, R13, !PT ;  /* 0x0000000e03037276 */ /* 0x000fc8000780000d */
[----:B------:R-:W-:-:S04]  /*0350*/  FMNMX3 R3, R3, R16, R15, !PT ;  /* 0x0000001003037276 */ /* 0x000fc8000780000f */
[----:B------:R-:W-:-:S04]  /*0360*/  FMNMX3 R3, R3, R18, R17, !PT ;  /* 0x0000001203037276 */ /* 0x000fc80007800011 */
[----:B------:R-:W-:Y:S01]  /*0370*/  FMNMX3 R0, R3, R20, R19, !PT ;  /* 0x0000001403007276 */ /* 0x000fe20007800013 */
[----:B------:R-:W-:Y:S06]  /*0380*/  BRA.U UP1, `(.L_x_3) ;  /* 0xfffffffd01887547 */ /* 0x000fec000b83ffff */
.L_x_2:
[----:B------:R-:W-:Y:S05]  /*0390*/  BRA.U !UP0, `(.L_x_1) ;  /* 0x0000000108f07547 */ /* 0x000fea000b800000 */
[----:B------:R-:W0:Y:S01]  /*03a0*/  LDCU UR4, c[0x0][0x38c] ;  /* 0x00007180ff0477ac */ /* 0x000e220008000800 */
[----:B------:R-:W-:Y:S02]  /*03b0*/  UISETP.GE.U32.AND UP0, UPT, UR8, 0x8, UPT ;  /* 0x000000080800788c */ /* 0x000fe4000bf06070 */
[----:B0-----:R-:W-:-:S04]  /*03c0*/  ULOP3.LUT UR5, UR4, 0x7, URZ, 0xc0, !UPT ;  /* 0x0000000704057892 */ /* 0x001fc8000f8ec0ff */
[----:B------:R-:W-:-:S03]  /*03d0*/  UISETP.NE.AND UP1, UPT, UR5, URZ, UPT ;  /* 0x000000ff0500728c */ /* 0x000fc6000bf25270 */
[----:B------:R-:W-:Y:S08]  /*03e0*/  BRA.U !UP0, `(.L_x_4) ;  /* 0x0000000108547547 */ /* 0x000ff0000b800000 */
[----:B------:R-:W0:Y:S01]  /*03f0*/  LDC.64 R10, c[0x0][0x380] ;  /* 0x0000e000ff0a7b82 */ /* 0x000e220000000a00 */
[C---:B------:R-:W-:Y:S02]  /*0400*/  IADD3 R5, P0, PT, R2.reuse, UR7, RZ ;  /* 0x0000000702057c10 */ /* 0x040fe4000ff1e0ff */
[----:B------:R-:W-:Y:S02]  /*0410*/  IADD3 R3, PT, PT, R2, UR7, RZ ;  /* 0x0000000702037c10 */ /* 0x000fe4000fffe0ff */
[----:B------:R-:W-:-:S03]  /*0420*/  IADD3.X R8, PT, PT, RZ, RZ, RZ, P0, !PT ;  /* 0x000000ffff087210 */ /* 0x000fc600007fe4ff */
[----:B------:R-:W1:Y:S01]  /*0430*/  LDC.64 R6, c[0x0][0x380] ;  /* 0x0000e000ff067b82 */ /* 0x000e620000000a00 */
[----:B0-----:R-:W-:-:S04]  /*0440*/  LEA R4, P0, R5, R10, 0x2 ;  /* 0x0000000a05047211 */ /* 0x001fc800078010ff */
[----:B------:R-:W-:Y:S01]  /*0450*/  LEA.HI.X R5, R5, R11, R8, 0x2, P0 ;  /* 0x0000000b05057211 */ /* 0x000fe200000f1408 */
[----:B-1----:R-:W-:-:S04]  /*0460*/  IMAD.WIDE.U32 R6, R3, 0x4, R6 ;  /* 0x0000000403067825 */ /* 0x002fc800078e0006 */
[----:B------:R-:W2:Y:S04]  /*0470*/  LDG.E R8, desc[UR10][R4.64+0x8] ;  /* 0x0000080a04087981 */ /* 0x000ea8000c1e1900 */
[----:B------:R-:W3:Y:S04]  /*0480*/  LDG.E R3, desc[UR10][R4.64+0x4] ;  /* 0x0000040a04037981 */ /* 0x000ee8000c1e1900 */
[----:B------:R-:W3:Y:S04]  /*0490*/  LDG.E R7, desc[UR10][R6.64] ;  /* 0x0000000a06077981 */ /* 0x000ee8000c1e1900 */
[----:B------:R-:W2:Y:S04]  /*04a0*/  LDG.E R9, desc[UR10][R4.64+0xc] ;  /* 0x00000c0a04097981 */ /* 0x000ea8000c1e1900 */
[----:B------:R-:W4:Y:S04]  /*04b0*/  LDG.E R10, desc[UR10][R4.64+0x10] ;  /* 0x0000100a040a7981 */ /* 0x000f28000c1e1900 */
[----:B------:R-:W4:Y:S04]  /*04c0*/  LDG.E R11, desc[UR10][R4.64+0x14] ;  /* 0x0000140a040b7981 */ /* 0x000f28000c1e1900 */
[----:B------:R-:W5:Y:S04]  /*04d0*/  LDG.E R12, desc[UR10][R4.64+0x18] ;  /* 0x0000180a040c7981 */ /* 0x000f68000c1e1900 */
[----:B------:R-:W5:Y:S01]  /*04e0*/  LDG.E R13, desc[UR10][R4.64+0x1c] ;  /* 0x00001c0a040d7981 */ /* 0x000f62000c1e1900 */
[----:B------:R-:W-:-:S02]  /*04f0*/  IADD3 R2, PT, PT, R2, 0x8, RZ ;  /* 0x0000000802027810 */ /* 0x000fc40007ffe0ff */
[----:B---3--:R-:W-:-:S04]  /*0500*/  FMNMX3 R3, R0, R7, R3, !PT ;  /* 0x0000000700037276 */ /* 0x008fc80007800003 */
[----:B--2---:R-:W-:-:S04]  /*0510*/  FMNMX3 R3, R3, R8, R9, !PT ;  /* 0x0000000803037276 */ /* 0x004fc80007800009 */
[----:B----4-:R-:W-:-:S04]  /*0520*/  FMNMX3 R3, R3, R10, R11, !PT ;  /* 0x0000000a03037276 */ /* 0x010fc8000780000b */
[----:B-----5:R-:W-:-:S07]  /*0530*/  FMNMX3 R0, R3, R12, R13, !PT ;  /* 0x0000000c03007276 */ /* 0x020fce000780000d */
.L_x_4:
[----:B------:R-:W-:Y:S05]  /*0540*/  BRA.U !UP1, `(.L_x_1) ;  /* 0x0000000109847547 */ /* 0x000fea000b800000 */
[----:B------:R-:W-:Y:S02]  /*0550*/  UISETP.GE.U32.AND UP0, UPT, UR5, 0x4, UPT ;  /* 0x000000040500788c */ /* 0x000fe4000bf06070 */
[----:B------:R-:W-:-:S04]  /*0560*/  ULOP3.LUT UR4, UR4, 0x3, URZ, 0xc0, !UPT ;  /* 0x0000000304047892 */ /* 0x000fc8000f8ec0ff */
        /* <DEDUP_REMOVED lines=13> */
[----:B------:R-:W2:Y:S01]  /*0640*/  LDG.E R8, desc[UR10][R6.64+0xc] ;  /* 0x00000c0a06087981 */ /* 0x000ea2000c1e1900 */
[----:B------:R-:W-:-:S02]  /*0650*/  IADD3 R2, PT, PT, R2, 0x4, RZ ;  /* 0x0000000402027810 */ /* 0x000fc40007ffe0ff */
[----:B---3--:R-:W-:-:S04]  /*0660*/  FMNMX3 R0, R0, R5, R3, !PT ;  /* 0x0000000500007276 */ /* 0x008fc80007800003 */
[----:B--2---:R-:W-:-:S07]  /*0670*/  FMNMX3 R0, R0, R9, R8, !PT ;  /* 0x0000000900007276 */ /* 0x004fce0007800008 */
.L_x_5:
[----:B------:R-:W-:Y:S05]  /*0680*/  BRA.U !UP1, `(.L_x_1) ;  /* 0x0000000109347547 */ /* 0x000fea000b800000 */
[----:B------:R-:W0:Y:S01]  /*0690*/  LDC.64 R4, c[0x0][0x380] ;  /* 0x0000e000ff047b82 */ /* 0x000e220000000a00 */
[----:B------:R-:W-:Y:S01]  /*06a0*/  IADD3 R3, PT, PT, R2, UR7, RZ ;  /* 0x0000000702037c10 */ /* 0x000fe2000fffe0ff */
[----:B------:R-:W-:-:S04]  /*06b0*/  UIADD3 UR4, UPT, UPT, -UR4, URZ, URZ ;  /* 0x000000ff04047290 */ /* 0x000fc8000fffe1ff */
[----:B0-----:R-:W-:-:S05]  /*06c0*/  IMAD.WIDE.U32 R2, R3, 0x4, R4 ;  /* 0x0000000403027825 */ /* 0x001fca00078e0004 */
[----:B------:R-:W-:-:S07]  /*06d0*/  MOV R5, R3 ;  /* 0x0000000300057202 */ /* 0x000fce0000000f00 */
.L_x_6:
[----:B------:R-:W-:-:S06]  /*06e0*/  MOV R3, R5 ;  /* 0x0000000500037202 */ /* 0x000fcc0000000f00 */
[----:B------:R0:W2:Y:S01]  /*06f0*/  LDG.E R3, desc[UR10][R2.64] ;  /* 0x0000000a02037981 */ /* 0x0000a2000c1e1900 */
[----:B------:R-:W-:-:S04]  /*0700*/  UIADD3 UR4, UPT, UPT, UR4, 0x1, URZ ;  /* 0x0000000104047890 */ /* 0x000fc8000fffe0ff */
[----:B------:R-:W-:Y:S01]  /*0710*/  UISETP.NE.AND UP0, UPT, UR4, URZ, UPT ;  /* 0x000000ff0400728c */ /* 0x000fe2000bf05270 */
[----:B0-----:R-:W-:-:S04]  /*0720*/  IADD3 R2, P0, PT, R2, 0x4, RZ ;  /* 0x0000000402027810 */ /* 0x001fc80007f1e0ff */
[----:B------:R-:W-:Y:S02]  /*0730*/  IADD3.X R5, PT, PT, RZ, R5, RZ, P0, !PT ;  /* 0x00000005ff057210 */ /* 0x000fe400007fe4ff */
[----:B--2---:R-:W-:Y:S02]  /*0740*/  FMNMX R0, R3, R0, !PT ;  /* 0x0000000003007209 */ /* 0x004fe40007800000 */
[----:B------:R-:W-:Y:S05]  /*0750*/  BRA.U UP0, `(.L_x_6) ;  /* 0xfffffffd00e07547 */ /* 0x000fea000b83ffff */
.L_x_1:
[----:B------:R-:W0:Y:S01]  /*0760*/  LDCU UR6, c[0x0][0x38c] ;  /* 0x00007180ff0677ac */ /* 0x000e220008000800 */
[----:B------:R-:W-:Y:S01]  /*0770*/  HFMA2 R3, -RZ, RZ, 0, 0 ;  /* 0x00000000ff037431 */ /* 0x000fe200000001ff */
[----:B0-----:R-:W-:-:S09]  /*0780*/  UISETP.GE.AND UP0, UPT, UR6, 0x1, UPT ;  /* 0x000000010600788c */ /* 0x001fd2000bf06270 */
[----:B------:R-:W-:Y:S05]  /*0790*/  BRA.U !UP0, `(.L_x_7) ;  /* 0x0000000d08d07547 */ /* 0x000fea000b800000 */
[----:B------:R-:W-:Y:S01]  /*07a0*/  UISETP.GE.U32.AND UP1, UPT, UR6, 0x8, UPT ;  /* 0x000000080600788c */ /* 0x000fe2000bf26070 */
[----:B------:R-:W-:Y:S01]  /*07b0*/  CS2R R2, SRZ ;  /* 0x0000000000027805 */ /* 0x000fe2000001ff00 */
[----:B------:R-:W-:Y:S02]  /*07c0*/  ULOP3.LUT UR12, UR6, 0x7, URZ, 0xc0, !UPT ;  /* 0x00000007060c7892 */ /* 0x000fe4000f8ec0ff */
[----:B------:R-:W-:Y:S02]  /*07d0*/  UIMAD UR8, UR9, UR6, URZ ;  /* 0x00000006090872a4 */ /* 0x000fe4000f8e02ff */
[----:B------:R-:W-:-:S03]  /*07e0*/  UISETP.NE.AND UP0, UPT, UR12, URZ, UPT ;  /* 0x000000ff0c00728c */ /* 0x000fc6000bf05270 */
[----:B------:R-:W-:Y:S08]  /*07f0*/  BRA.U !UP1, `(.L_x_8) ;  /* 0x0000000509cc7547 */ /* 0x000ff0000b800000 */
[----:B------:R-:W0:Y:S01]  /*0800*/  LDCU.64 UR4, c[0x0][0x380] ;  /* 0x00007000ff0477ac */ /* 0x000e220008000a00 */
[----:B------:R-:W-:Y:S01]  /*0810*/  MOV R3, RZ ;  /* 0x000000ff00037202 */ /* 0x000fe20000000f00 */
        /* <DEDUP_REMOVED lines=8> */
.L_x_9:
[----:B--2---:R-:W-:Y:S02]  /*08a0*/  MOV R4, R8 ;  /* 0x0000000800047202 */ /* 0x004fe40000000f00 */
[----:B------:R-:W-:-:S05]  /*08b0*/  MOV R5, R7 ;  /* 0x0000000700057202 */ /* 0x000fca0000000f00 */
[----:B------:R-:W2:Y:S04]  /*08c0*/  LDG.E R7, desc[UR10][R4.64+-0x10] ;  /* 0xfffff00a04077981 */ /* 0x000ea8000c1e1900 */
[----:B------:R-:W3:Y:S04]  /*08d0*/  LDG.E R25, desc[UR10][R4.64+-0xc] ;  /* 0xfffff40a04197981 */ /* 0x000ee8000c1e1900 */
[----:B------:R-:W4:Y:S04]  /*08e0*/  LDG.E R21, desc[UR10][R4.64+-0x8] ;  /* 0xfffff80a04157981 */ /* 0x000f28000c1e1900 */
[----:B------:R-:W5:Y:S04]  /*08f0*/  LDG.E R23, desc[UR10][R4.64+-0x4] ;  /* 0xfffffc0a04177981 */ /* 0x000f68000c1e1900 */
[----:B------:R-:W5:Y:S04]  /*0900*/  LDG.E R11, desc[UR10][R4.64] ;  /* 0x0000000a040b7981 */ /* 0x000f68000c1e1900 */
[----:B------:R-:W5:Y:S04]  /*0910*/  LDG.E R15, desc[UR10][R4.64+0x4] ;  /* 0x0000040a040f7981 */ /* 0x000f68000c1e1900 */
[----:B------:R-:W5:Y:S04]  /*0920*/  LDG.E R19, desc[UR10][R4.64+0x8] ;  /* 0x0000080a04137981 */ /* 0x000f68000c1e1900 */
[----:B------:R-:W5:Y:S01]  /*0930*/  LDG.E R17, desc[UR10][R4.64+0xc] ;  /* 0x00000c0a04117981 */ /* 0x000f62000c1e1900 */
[----:B------:R-:W-:Y:S01]  /*0940*/  HFMA2 R12, -RZ, RZ, 0.96630859375, -0.0022525787353515625 ;  /* 0x3bbb989dff0c7431 */ /* 0x000fe200000001ff */
[----:B------:R-:W-:Y:S01]  /*0950*/  MOV R13, 0x437c0000 ;  /* 0x437c0000000d7802 */ /* 0x000fe20000000f00 */
[----:B------:R-:W-:-:S04]  /*0960*/  UIADD3 UR6, UPT, UPT, UR6, 0x8, URZ ;  /* 0x0000000806067890 */ /* 0x000fc8000fffe0ff */
[----:B------:R-:W-:Y:S01]  /*0970*/  UISETP.NE.AND UP1, UPT, UR6, URZ, UPT ;  /* 0x000000ff0600728c */ /* 0x000fe2000bf25270 */
[----:B--2---:R-:W-:-:S04]  /*0980*/  FADD R7, R7, -R0 ;  /* 0x8000000007077221 */ /* 0x004fc80000000000 */
[----:B------:R-:W-:Y:S01]  /*0990*/  FFMA.SAT R6, R7, R12, 0.5 ;  /* 0x3f00000007067423 */ /* 0x000fe2000000200c */
[----:B---3--:R-:W-:-:S03]  /*09a0*/  FADD R25, R25, -R0 ;  /* 0x8000000019197221 */ /* 0x008fc60000000000 */
[-C--:B------:R-:W-:Y:S01]  /*09b0*/  FFMA.RM R9, R6, R13.reuse, 12582913 ;  /* 0x4b40000106097423 */ /* 0x080fe2000000400d */
[-C--:B------:R-:W-:Y:S01]  /*09c0*/  FFMA.SAT R6, R25, R12.reuse, 0.5 ;  /* 0x3f00000019067423 */ /* 0x080fe2000000200c */
[--C-:B----4-:R-:W-:Y:S02]  /*09d0*/  FADD R21, R21, -R0.reuse ;  /* 0x8000000015157221 */ /* 0x110fe40000000000 */
[----:B------:R-:W-:Y:S01]  /*09e0*/  FADD R8, R9, -12583039 ;  /* 0xcb40007f09087421 */ /* 0x000fe20000000000 */
[-C--:B------:R-:W-:Y:S01]  /*09f0*/  FFMA.RM R6, R6, R13.reuse, 12582913 ;  /* 0x4b40000106067423 */ /* 0x080fe2000000400d */
[-C--:B------:R-:W-:Y:S01]  /*0a00*/  FFMA.SAT R14, R21, R12.reuse, 0.5 ;  /* 0x3f000000150e7423 */ /* 0x080fe2000000200c */
[----:B-----5:R-:W-:Y:S01]  /*0a10*/  FADD R23, R23, -R0 ;  /* 0x8000000017177221 */ /* 0x020fe20000000000 */
[----:B------:R-:W-:Y:S01]  /*0a20*/  FFMA R8, R7, 1.4426950216293334961, -R8 ;  /* 0x3fb8aa3b07087823 */ /* 0x000fe20000000808 */
[C---:B------:R-:W-:Y:S01]  /*0a30*/  FADD R10, R6.reuse, -12583039 ;  /* 0xcb40007f060a7421 */ /* 0x040fe20000000000 */
[----:B------:R-:W-:Y:S01]  /*0a40*/  SHF.L.U32 R6, R6, 0x17, RZ ;  /* 0x0000001706067819 */ /* 0x000fe200000006ff */
[----:B------:R-:W-:Y:S01]  /*0a50*/  FFMA.SAT R18, R23, R12, 0.5 ;  /* 0x3f00000017127423 */ /* 0x000fe2000000200c */
[----:B------:R-:W-:Y:S01]  /*0a60*/  FFMA R8, R7, 1.925963033500011079e-08, R8 ;  /* 0x32a5706007087823 */ /* 0x000fe20000000008 */
[----:B------:R-:W-:Y:S01]  /*0a70*/  FFMA.RM R7, R14, R13, 12582913 ;  /* 0x4b4000010e077423 */ /* 0x000fe2000000400d */
[----:B------:R-:W-:-:S03]  /*0a80*/  FFMA R10, R25, 1.4426950216293334961, -R10 ;  /* 0x3fb8aa3b190a7823 */ /* 0x000fc6000000080a */
[----:B------:R-:W-:Y:S01]  /*0a90*/  FADD R14, R7, -12583039 ;  /* 0xcb40007f070e7421 */ /* 0x000fe20000000000 */
[----:B------:R-:W-:Y:S01]  /*0aa0*/  FFMA R16, R25, 1.925963033500011079e-08, R10 ;  /* 0x32a5706019107823 */ /* 0x000fe2000000000a */
[----:B------:R-:W-:Y:S01]  /*0ab0*/  FADD R25, R11, -R0 ;  /* 0x800000000b197221 */ /* 0x000fe20000000000 */
[-C--:B------:R-:W-:Y:S01]  /*0ac0*/  FFMA.RM R10, R18, R13.reuse, 12582913 ;  /* 0x4b400001120a7423 */ /* 0x080fe2000000400d */
[----:B------:R-:W-:Y:S01]  /*0ad0*/  FFMA R14, R21, 1.4426950216293334961, -R14 ;  /* 0x3fb8aa3b150e7823 */ /* 0x000fe2000000080e */
[----:B------:R-:W0:Y:S01]  /*0ae0*/  MUFU.EX2 R8, R8 ;  /* 0x0000000800087308 */ /* 0x000e220000000800 */
[----:B------:R-:W-:Y:S01]  /*0af0*/  FFMA.SAT R22, R25, R12, 0.5 ;  /* 0x3f00000019167423 */ /* 0x000fe2000000200c */
[----:B------:R-:W-:Y:S01]  /*0b00*/  FADD R18, R10, -12583039 ;  /* 0xcb40007f0a127421 */ /* 0x000fe20000000000 */
[----:B------:R-:W-:Y:S01]  /*0b10*/  FFMA R20, R21, 1.925963033500011079e-08, R14 ;  /* 0x32a5706015147823 */ /* 0x000fe2000000000e */
[----:B------:R-:W-:Y:S01]  /*0b20*/  FADD R21, R15, -R0 ;  /* 0x800000000f157221 */ /* 0x000fe20000000000 */
[----:B------:R-:W-:Y:S01]  /*0b30*/  FFMA.RM R14, R22, R13, 12582913 ;  /* 0x4b400001160e7423 */ /* 0x000fe2000000400d */
[----:B------:R-:W-:-:S02]  /*0b40*/  FFMA R18, R23, 1.4426950216293334961, -R18 ;  /* 0x3fb8aa3b17127823 */ /* 0x000fc40000000812 */
[-C--:B------:R-:W-:Y:S01]  /*0b50*/  FFMA.SAT R26, R21, R12.reuse, 0.5 ;  /* 0x3f000000151a7423 */ /* 0x080fe2000000200c */
[----:B------:R-:W-:Y:S01]  /*0b60*/  FADD R24, R14, -12583039 ;  /* 0xcb40007f0e187421 */ /* 0x000fe20000000000 */
[----:B------:R-:W-:Y:S01]  /*0b70*/  FFMA R22, R23, 1.925963033500011079e-08, R18 ;  /* 0x32a5706017167823 */ /* 0x000fe20000000012 */
[----:B------:R-:W-:Y:S01]  /*0b80*/  FADD R23, R19, -R0 ;  /* 0x8000000013177221 */ /* 0x000fe20000000000 */
[-C--:B------:R-:W-:Y:S01]  /*0b90*/  FFMA.RM R18, R26, R13.reuse, 12582913 ;  /* 0x4b4000011a127423 */ /* 0x080fe2000000400d */
[----:B------:R-:W-:Y:S01]  /*0ba0*/  FFMA R24, R25, 1.4426950216293334961, -R24 ;  /* 0x3fb8aa3b19187823 */ /* 0x000fe20000000818 */
[----:B------:R-:W1:Y:S01]  /*0bb0*/  MUFU.EX2 R11, R16 ;  /* 0x00000010000b7308 */ /* 0x000e620000000800 */
[-C--:B------:R-:W-:Y:S01]  /*0bc0*/  FFMA.SAT R28, R23, R12.reuse, 0.5 ;  /* 0x3f000000171c7423 */ /* 0x080fe2000000200c */
[----:B------:R-:W-:Y:S01]  /*0bd0*/  FADD R26, R18, -12583039 ;  /* 0xcb40007f121a7421 */ /* 0x000fe20000000000 */
[----:B------:R-:W-:Y:S01]  /*0be0*/  FFMA R24, R25, 1.925963033500011079e-08, R24 ;  /* 0x32a5706019187823 */ /* 0x000fe20000000018 */
[----:B------:R-:W-:Y:S01]  /*0bf0*/  FADD R25, R17, -R0 ;  /* 0x8000000011197221 */ /* 0x000fe20000000000 */
[-C--:B------:R-:W-:Y:S01]  /*0c00*/  FFMA.RM R19, R28, R13.reuse, 12582913 ;  /* 0x4b4000011c137423 */ /* 0x080fe2000000400d */
[----:B------:R-:W-:Y:S01]  /*0c10*/  FFMA R26, R21, 1.4426950216293334961, -R26 ;  /* 0x3fb8aa3b151a7823 */ /* 0x000fe2000000081a */
[----:B------:R-:W-:Y:S01]  /*0c20*/  SHF.L.U32 R14, R14, 0x17, RZ ;  /* 0x000000170e0e7819 */ /* 0x000fe200000006ff */
[----:B------:R-:W-:Y:S01]  /*0c30*/  FFMA.SAT R28, R25, R12, 0.5 ;  /* 0x3f000000191c7423 */ /* 0x000fe2000000200c */
[----:B------:R2:W3:Y:S01]  /*0c40*/  MUFU.EX2 R15, R20 ;  /* 0x00000014000f7308 */ /* 0x0004e20000000800 */
[----:B------:R-:W-:Y:S01]  /*0c50*/  FFMA R12, R21, 1.925963033500011079e-08, R26 ;  /* 0x32a57060150c7823 */ /* 0x000fe2000000001a */
[----:B------:R-:W-:Y:S01]  /*0c60*/  SHF.L.U32 R21, R9, 0x17, RZ ;  /* 0x0000001709157819 */ /* 0x000fe200000006ff */
[----:B------:R-:W-:-:S04]  /*0c70*/  FFMA.RM R13, R28, R13, 12582913 ;  /* 0x4b4000011c0d7423 */ /* 0x000fc8000000400d */
[----:B0-----:R-:W-:Y:S01]  /*0c80*/  FMUL R8, R21, R8 ;  /* 0x0000000815087220 */ /* 0x001fe20000400000 */
[----:B------:R0:W4:Y:S01]  /*0c90*/  MUFU.EX2 R16, R22 ;  /* 0x0000001600107308 */ /* 0x0001220000000800 */
[----:B--2---:R-:W-:Y:S01]  /*0ca0*/  FADD R20, R19, -12583039 ;  /* 0xcb40007f13147421 */ /* 0x004fe20000000000 */
[----:B-1----:R-:W-:Y:S01]  /*0cb0*/  FMUL R11, R6, R11 ;  /* 0x0000000b060b7220 */ /* 0x002fe20000400000 */
[----:B------:R-:W-:Y:S01]  /*0cc0*/  FADD R6, R8, R3 ;  /* 0x0000000308067221 */ /* 0x000fe20000000000 */
[----:B------:R-:W-:Y:S01]  /*0cd0*/  SHF.L.U32 R21, R18, 0x17, RZ ;  /* 0x0000001712157819 */ /* 0x000fe200000006ff */
[----:B------:R-:W-:Y:S01]  /*0ce0*/  FFMA R20, R23, 1.4426950216293334961, -R20 ;  /* 0x3fb8aa3b17147823 */ /* 0x000fe20000000814 */
[C---:B------:R-:W-:Y:S01]  /*0cf0*/  SHF.L.U32 R18, R13.reuse, 0x17, RZ ;  /* 0x000000170d127819 */ /* 0x040fe200000006ff */
[----:B------:R-:W-:Y:S01]  /*0d00*/  FADD R6, R6, R11 ;  /* 0x0000000b06067221 */ /* 0x000fe20000000000 */
[----:B------:R-:W1:Y:S01]  /*0d10*/  MUFU.EX2 R17, R24 ;  /* 0x0000001800117308 */ /* 0x000e620000000800 */
[----:B0-----:R-:W-:Y:S01]  /*0d20*/  FADD R22, R13, -12583039 ;  /* 0xcb40007f0d167421 */ /* 0x001fe20000000000 */
[----:B------:R-:W-:Y:S01]  /*0d30*/  FFMA R23, R23, 1.925963033500011079e-08, R20 ;  /* 0x32a5706017177823 */ /* 0x000fe20000000014 */
[----:B------:R-:W-:Y:S01]  /*0d40*/  SHF.L.U32 R20, R7, 0x17, RZ ;  /* 0x0000001707147819 */ /* 0x000fe200000006ff */
[----:B------:R-:W-:Y:S01]  /*0d50*/  STG.E desc[UR10][R4.64+-0xc], R11 ;  /* 0xfffff40b04007986 */ /* 0x000fe2000c10190a */
[----:B------:R-:W-:Y:S01]  /*0d60*/  FFMA R22, R25, 1.4426950216293334961, -R22 ;  /* 0x3fb8aa3b19167823 */ /* 0x000fe20000000816 */
[----:B------:R-:W-:-:S02]  /*0d70*/  SHF.L.U32 R7, R10, 0x17, RZ ;  /* 0x000000170a077819 */ /* 0x000fc400000006ff */
[----:B------:R-:W0:Y:S01]  /*0d80*/  MUFU.EX2 R12, R12 ;  /* 0x0000000c000c7308 */ /* 0x000e220000000800 */
[----:B------:R-:W-:Y:S01]  /*0d90*/  FFMA R22, R25, 1.925963033500011079e-08, R22 ;  /* 0x32a5706019167823 */ /* 0x000fe20000000016 */
[----:B------:R-:W-:Y:S01]  /*0da0*/  SHF.L.U32 R10, R19, 0x17, RZ ;  /* 0x00000017130a7819 */ /* 0x000fe200000006ff */
[----:B---3--:R-:W-:Y:S01]  /*0db0*/  FMUL R15, R20, R15 ;  /* 0x0000000f140f7220 */ /* 0x008fe20000400000 */
[----:B----4-:R-:W-:Y:S01]  /*0dc0*/  FMUL R7, R7, R16 ;  /* 0x0000001007077220 */ /* 0x010fe20000400000 */
[----:B------:R2:W-:Y:S02]  /*0dd0*/  STG.E desc[UR10][R4.64+-0x10], R8 ;  /* 0xfffff00804007986 */ /* 0x0005e4000c10190a */
[----:B------:R-:W-:Y:S01]  /*0de0*/  FADD R6, R6, R15 ;  /* 0x0000000f06067221 */ /* 0x000fe20000000000 */
[----:B------:R-:W3:Y:S01]  /*0df0*/  MUFU.EX2 R9, R23 ;  /* 0x0000001700097308 */ /* 0x000ee20000000800 */
[----:B-1----:R-:W-:Y:S01]  /*0e00*/  FMUL R17, R14, R17 ;  /* 0x000000110e117220 */ /* 0x002fe20000400000 */
[----:B------:R-:W-:Y:S01]  /*0e10*/  STG.E desc[UR10][R4.64+-0x8], R15 ;  /* 0xfffff80f04007986 */ /* 0x000fe2000c10190a */
[----:B------:R-:W-:-:S03]  /*0e20*/  FADD R6, R6, R7 ;  /* 0x0000000706067221 */ /* 0x000fc60000000000 */
[----:B------:R-:W-:Y:S01]  /*0e30*/  STG.E desc[UR10][R4.64], R17 ;  /* 0x0000001104007986 */ /* 0x000fe2000c10190a */
[----:B------:R-:W-:Y:S01]  /*0e40*/  FADD R6, R6, R17 ;  /* 0x0000001106067221 */ /* 0x000fe20000000000 */
[----:B------:R-:W1:Y:S01]  /*0e50*/  MUFU.EX2 R3, R22 ;  /* 0x0000001600037308 */ /* 0x000e620000000800 */
[----:B0-----:R-:W-:Y:S01]  /*0e60*/  FMUL R21, R21, R12 ;  /* 0x0000000c15157220 */ /* 0x001fe20000400000 */
[----:B--2---:R-:W-:Y:S01]  /*0e70*/  IADD3 R8, P0, PT, R4, 0x20, RZ ;  /* 0x0000002004087810 */ /* 0x004fe20007f1e0ff */
[----:B------:R0:W-:Y:S02]  /*0e80*/  STG.E desc[UR10][R4.64+-0x4], R7 ;  /* 0xfffffc0704007986 */ /* 0x0001e4000c10190a */
[----:B------:R-:W-:Y:S02]  /*0e90*/  FADD R6, R6, R21 ;  /* 0x0000001506067221 */ /* 0x000fe40000000000 */
[----:B------:R2:W-:Y:S01]  /*0ea0*/  STG.E desc[UR10][R4.64+0x4], R21 ;  /* 0x0000041504007986 */ /* 0x0005e2000c10190a */
[----:B---3--:R-:W-:-:S04]  /*0eb0*/  FMUL R9, R10, R9 ;  /* 0x000000090a097220 */ /* 0x008fc80000400000 */
[----:B------:R-:W-:Y:S01]  /*0ec0*/  FADD R6, R6, R9 ;  /* 0x0000000906067221 */ /* 0x000fe20000000000 */
[----:B------:R2:W-:Y:S01]  /*0ed0*/  STG.E desc[UR10][R4.64+0x8], R9 ;  /* 0x0000080904007986 */ /* 0x0005e2000c10190a */
[----:B0-----:R-:W-:Y:S01]  /*0ee0*/  IADD3.X R7, PT, PT, RZ, R5, RZ, P0, !PT ;  /* 0x00000005ff077210 */ /* 0x001fe200007fe4ff */
[----:B-1----:R-:W-:-:S04]  /*0ef0*/  FMUL R11, R18, R3 ;  /* 0x00000003120b7220 */ /* 0x002fc80000400000 */
[----:B------:R-:W-:Y:S01]  /*0f00*/  FADD R3, R6, R11 ;  /* 0x0000000b06037221 */ /* 0x000fe20000000000 */
[----:B------:R2:W-:Y:S01]  /*0f10*/  STG.E desc[UR10][R4.64+0xc], R11 ;  /* 0x00000c0b04007986 */ /* 0x0005e2000c10190a */
[----:B------:R-:W-:Y:S05]  /*0f20*/  BRA.U UP1, `(.L_x_9) ;  /* 0xfffffff9015c7547 */ /* 0x000fea000b83ffff */
.L_x_8:
[----:B------:R-:W-:Y:S05]  /*0f30*/  BRA.U !UP0, `(.L_x_7) ;  /* 0x0000000508e87547 */ /* 0x000fea000b800000 */
[----:B------:R-:W0:Y:S01]  /*0f40*/  LDCU UR4, c[0x0][0x38c] ;  /* 0x00007180ff0477ac */ /* 0x000e220008000800 */
[----:B------:R-:W-:Y:S02]  /*0f50*/  UISETP.GE.U32.AND UP0, UPT, UR12, 0x4, UPT ;  /* 0x000000040c00788c */ /* 0x000fe4000bf06070 */
[----:B0-----:R-:W-:-:S04]  /*0f60*/  ULOP3.LUT UR5, UR4, 0x3, URZ, 0xc0, !UPT ;  /* 0x0000000304057892 */ /* 0x001fc8000f8ec0ff */
[----:B------:R-:W-:-:S03]  /*0f70*/  UISETP.NE.AND UP1, UPT, UR5, URZ, UPT ;  /* 0x000000ff0500728c */ /* 0x000fc6000bf25270 */
[----:B------:R-:W-:Y:S08]  /*0f80*/  BRA.U !UP0, `(.L_x_10) ;  /* 0x0000000108ec7547 */ /* 0x000ff0000b800000 */
[----:B--2---:R-:W0:Y:S01]  /*0f90*/  LDC.64 R4, c[0x0][0x380] ;  /* 0x0000e000ff047b82 */ /* 0x004e220000000a00 */
[----:B------:R-:W-:-:S05]  /*0fa0*/  IADD3 R7, PT, PT, R2, UR8, RZ ;  /* 0x0000000802077c10 */ /* 0x000fca000fffe0ff */
[----:B0-----:R-:W-:-:S05]  /*0fb0*/  IMAD.WIDE.U32 R4, R7, 0x4, R4 ;  /* 0x0000000407047825 */ /* 0x001fca00078e0004 */
[----:B------:R-:W2:Y:S01]  /*0fc0*/  LDG.E R7, desc[UR10][R4.64] ;  /* 0x0000000a04077981 */ /* 0x000ea2000c1e1900 */
[----:B------:R-:W-:Y:S01]  /*0fd0*/  HFMA2 R9, -RZ, RZ, 0.96630859375, -0.0022525787353515625 ;  /* 0x3bbb989dff097431 */ /* 0x000fe200000001ff */
[----:B------:R-:W-:Y:S02]  /*0fe0*/  MOV R8, 0x437c0000 ;  /* 0x437c000000087802 */ /* 0x000fe40000000f00 */
[----:B------:R-:W-:-:S04]  /*0ff0*/  IADD3 R12, P0, PT, R2, UR8, RZ ;  /* 0x00000008020c7c10 */ /* 0x000fc8000ff1e0ff */
[----:B------:R-:W-:Y:S01]  /*1000*/  IADD3.X R14, PT, PT, RZ, RZ, RZ, P0, !PT ;  /* 0x000000ffff0e7210 */ /* 0x000fe200007fe4ff */
[----:B--2---:R-:W-:-:S04]  /*1010*/  FADD R10, R7, -R0 ;  /* 0x80000000070a7221 */ /* 0x004fc80000000000 */
[----:B------:R-:W-:-:S04]  /*1020*/  FFMA.SAT R7, R10, R9, 0.5 ;  /* 0x3f0000000a077423 */ /* 0x000fc80000002009 */
[----:B------:R-:W-:Y:S02]  /*1030*/  FFMA.RM R11, R7, R8, 12582913 ;  /* 0x4b400001070b7423 */ /* 0x000fe40000004008 */
[----:B------:R-:W0:Y:S02]  /*1040*/  LDC.64 R6, c[0x0][0x380] ;  /* 0x0000e000ff067b82 */ /* 0x000e240000000a00 */
[----:B------:R-:W-:-:S04]  /*1050*/  FADD R13, R11, -12583039 ;  /* 0xcb40007f0b0d7421 */ /* 0x000fc80000000000 */
[----:B------:R-:W-:-:S04]  /*1060*/  FFMA R13, R10, 1.4426950216293334961, -R13 ;  /* 0x3fb8aa3b0a0d7823 */ /* 0x000fc8000000080d */
[----:B------:R-:W-:Y:S01]  /*1070*/  FFMA R13, R10, 1.925963033500011079e-08, R13 ;  /* 0x32a570600a0d7823 */ /* 0x000fe2000000000d */
[----:B------:R-:W-:-:S05]  /*1080*/  SHF.L.U32 R10, R11, 0x17, RZ ;  /* 0x000000170b0a7819 */ /* 0x000fca00000006ff */
[----:B------:R-:W1:Y:S01]  /*1090*/  MUFU.EX2 R13, R13 ;  /* 0x0000000d000d7308 */ /* 0x000e620000000800 */
[----:B0-----:R-:W-:-:S04]  /*10a0*/  LEA R6, P0, R12, R6, 0x2 ;  /* 0x000000060c067211 */ /* 0x001fc800078010ff */
[----:B------:R-:W-:Y:S01]  /*10b0*/  LEA.HI.X R7, R12, R7, R14, 0x2, P0 ;  /* 0x000000070c077211 */ /* 0x000fe200000f140e */
[----:B-1----:R-:W-:-:S05]  /*10c0*/  FMUL R10, R10, R13 ;  /* 0x0000000d0a0a7220 */ /* 0x002fca0000400000 */
[----:B------:R0:W-:Y:S04]  /*10d0*/  STG.E desc[UR10][R4.64], R10 ;  /* 0x0000000a04007986 */ /* 0x0001e8000c10190a */
[----:B------:R-:W2:Y:S04]  /*10e0*/  LDG.E R11, desc[UR10][R6.64+0x4] ;  /* 0x0000040a060b7981 */ /* 0x000ea8000c1e1900 */
[----:B------:R-:W3:Y:S04]  /*10f0*/  LDG.E R15, desc[UR10][R6.64+0x8] ;  /* 0x0000080a060f7981 */ /* 0x000ee8000c1e1900 */
[----:B------:R-:W4:Y:S01]  /*1100*/  LDG.E R17, desc[UR10][R6.64+0xc] ;  /* 0x00000c0a06117981 */ /* 0x000f22000c1e1900 */
[----:B------:R-:W-:Y:S01]  /*1110*/  FADD R3, R3, R10 ;  /* 0x0000000a03037221 */ /* 0x000fe20000000000 */
[----:B------:R-:W-:Y:S01]  /*1120*/  IADD3 R2, PT, PT, R2, 0x4, RZ ;  /* 0x0000000402027810 */ /* 0x000fe20007ffe0ff */
[--C-:B--2---:R-:W-:Y:S01]  /*1130*/  FADD R12, R11, -R0.reuse ;  /* 0x800000000b0c7221 */ /* 0x104fe20000000000 */
[----:B---3--:R-:W-:-:S03]  /*1140*/  FADD R14, R15, -R0 ;  /* 0x800000000f0e7221 */ /* 0x008fc60000000000 */
[-C--:B------:R-:W-:Y:S01]  /*1150*/  FFMA.SAT R11, R12, R9.reuse, 0.5 ;  /* 0x3f0000000c0b7423 */ /* 0x080fe20000002009 */
[----:B----4-:R-:W-:Y:S01]  /*1160*/  FADD R16, R17, -R0 ;  /* 0x8000000011107221 */ /* 0x010fe20000000000 */
[-C--:B------:R-:W-:Y:S02]  /*1170*/  FFMA.SAT R15, R14, R9.reuse, 0.5 ;  /* 0x3f0000000e0f7423 */ /* 0x080fe40000002009 */
[-C--:B------:R-:W-:Y:S01]  /*1180*/  FFMA.RM R11, R11, R8.reuse, 12582913 ;  /* 0x4b4000010b0b7423 */ /* 0x080fe20000004008 */
[----:B------:R-:W-:Y:S01]  /*1190*/  FFMA.SAT R9, R16, R9, 0.5 ;  /* 0x3f00000010097423 */ /* 0x000fe20000002009 */
[-C--:B------:R-:W-:Y:S02]  /*11a0*/  FFMA.RM R15, R15, R8.reuse, 12582913 ;  /* 0x4b4000010f0f7423 */ /* 0x080fe40000004008 */
[C---:B------:R-:W-:Y:S01]  /*11b0*/  FADD R13, R11.reuse, -12583039 ;  /* 0xcb40007f0b0d7421 */ /* 0x040fe20000000000 */
[----:B------:R-:W-:Y:S01]  /*11c0*/  SHF.L.U32 R11, R11, 0x17, RZ ;  /* 0x000000170b0b7819 */ /* 0x000fe200000006ff */
[----:B------:R-:W-:Y:S01]  /*11d0*/  FFMA.RM R9, R9, R8, 12582913 ;  /* 0x4b40000109097423 */ /* 0x000fe20000004008 */
[C---:B0-----:R-:W-:Y:S01]  /*11e0*/  FADD R5, R15.reuse, -12583039 ;  /* 0xcb40007f0f057421 */ /* 0x041fe20000000000 */
[----:B------:R-:W-:Y:S01]  /*11f0*/  FFMA R13, R12, 1.4426950216293334961, -R13 ;  /* 0x3fb8aa3b0c0d7823 */ /* 0x000fe2000000080d */
[----:B------:R-:W-:Y:S01]  /*1200*/  SHF.L.U32 R15, R15, 0x17, RZ ;  /* 0x000000170f0f7819 */ /* 0x000fe200000006ff */
[C---:B------:R-:W-:Y:S01]  /*1210*/  FADD R17, R9.reuse, -12583039 ;  /* 0xcb40007f09117421 */ /* 0x040fe20000000000 */
[----:B------:R-:W-:Y:S01]  /*1220*/  FFMA R5, R14, 1.4426950216293334961, -R5 ;  /* 0x3fb8aa3b0e057823 */ /* 0x000fe20000000805 */
[----:B------:R-:W-:Y:S01]  /*1230*/  FFMA R13, R12, 1.925963033500011079e-08, R13 ;  /* 0x32a570600c0d7823 */ /* 0x000fe2000000000d */
[----:B------:R-:W-:Y:S01]  /*1240*/  SHF.L.U32 R9, R9, 0x17, RZ ;  /* 0x0000001709097819 */ /* 0x000fe200000006ff */
[----:B------:R-:W-:Y:S01]  /*1250*/  FFMA R17, R16, 1.4426950216293334961, -R17 ;  /* 0x3fb8aa3b10117823 */ /* 0x000fe20000000811 */
[----:B------:R-:W-:Y:S01]  /*1260*/  FFMA R5, R14, 1.925963033500011079e-08, R5 ;  /* 0x32a570600e057823 */ /* 0x000fe20000000005 */
[----:B------:R-:W0:Y:S02]  /*1270*/  MUFU.EX2 R4, R13 ;  /* 0x0000000d00047308 */ /* 0x000e240000000800 */
[----:B------:R-:W-:-:S06]  /*1280*/  FFMA R17, R16, 1.925963033500011079e-08, R17 ;  /* 0x32a5706010117823 */ /* 0x000fcc0000000011 */
[----:B------:R-:W1:Y:S08]  /*1290*/  MUFU.EX2 R8, R5 ;  /* 0x0000000500087308 */ /* 0x000e700000000800 */
[----:B------:R-:W2:Y:S01]  /*12a0*/  MUFU.EX2 R12, R17 ;  /* 0x00000011000c7308 */ /* 0x000ea20000000800 */
[----:B0-----:R-:W-:-:S04]  /*12b0*/  FMUL R4, R11, R4 ;  /* 0x000000040b047220 */ /* 0x001fc80000400000 */
[----:B------:R-:W-:Y:S01]  /*12c0*/  FADD R3, R3, R4 ;  /* 0x0000000403037221 */ /* 0x000fe20000000000 */
[----:B------:R0:W-:Y:S01]  /*12d0*/  STG.E desc[UR10][R6.64+0x4], R4 ;  /* 0x0000040406007986 */ /* 0x0001e2000c10190a */
[----:B-1----:R-:W-:-:S04]  /*12e0*/  FMUL R8, R15, R8 ;  /* 0x000000080f087220 */ /* 0x002fc80000400000 */
[----:B------:R-:W-:Y:S01]  /*12f0*/  FADD R3, R3, R8 ;  /* 0x0000000803037221 */ /* 0x000fe20000000000 */
[----:B------:R0:W-:Y:S01]  /*1300*/  STG.E desc[UR10][R6.64+0x8], R8 ;  /* 0x0000080806007986 */ /* 0x0001e2000c10190a */
[----:B--2---:R-:W-:-:S04]  /*1310*/  FMUL R9, R9, R12 ;  /* 0x0000000c09097220 */ /* 0x004fc80000400000 */
[----:B------:R-:W-:Y:S01]  /*1320*/  FADD R3, R3, R9 ;  /* 0x0000000903037221 */ /* 0x000fe20000000000 */
[----:B------:R0:W-:Y:S06]  /*1330*/  STG.E desc[UR10][R6.64+0xc], R9 ;  /* 0x00000c0906007986 */ /* 0x0001ec000c10190a */
.L_x_10:
[----:B------:R-:W-:Y:S05]  /*1340*/  BRA.U !UP1, `(.L_x_7) ;  /* 0x0000000109e47547 */ /* 0x000fea000b800000 */
[----:B------:R-:W-:Y:S02]  /*1350*/  UISETP.NE.AND UP0, UPT, UR5, 0x1, UPT ;  /* 0x000000010500788c */ /* 0x000fe4000bf05270 */
[----:B------:R-:W-:-:S04]  /*1360*/  ULOP3.LUT UR4, UR4, 0x1, URZ, 0xc0, !UPT ;  /* 0x0000000104047892 */ /* 0x000fc8000f8ec0ff */
[----:B------:R-:W-:-:S03]  /*1370*/  UISETP.NE.U32.AND UP1, UPT, UR4, 0x1, UPT ;  /* 0x000000010400788c */ /* 0x000fc6000bf25070 */
[----:B------:R-:W-:Y:S08]  /*1380*/  BRA.U !UP0, `(.L_x_11) ;  /* 0x00000001088c7547 */ /* 0x000ff0000b800000 */
[----:B0-2---:R-:W0:Y:S01]  /*1390*/  LDC.64 R4, c[0x0][0x380] ;  /* 0x0000e000ff047b82 */ /* 0x005e220000000a00 */
        /* <DEDUP_REMOVED lines=11> */
[C---:B------:R-:W-:Y:S01]  /*1450*/  FADD R11, R9.reuse, -12583039 ;  /* 0xcb40007f090b7421 */ /* 0x040fe20000000000 */
[----:B------:R-:W-:-:S03]  /*1460*/  SHF.L.U32 R9, R9, 0x17, RZ ;  /* 0x0000001709097819 */ /* 0x000fc600000006ff */
[----:B------:R-:W-:-:S04]  /*1470*/  FFMA R11, R8, 1.4426950216293334961, -R11 ;  /* 0x3fb8aa3b080b7823 */ /* 0x000fc8000000080b */
[----:B------:R-:W-:-:S04]  /*1480*/  FFMA R11, R8, 1.925963033500011079e-08, R11 ;  /* 0x32a57060080b7823 */ /* 0x000fc8000000000b */
[----:B------:R-:W1:Y:S01]  /*1490*/  MUFU.EX2 R8, R11 ;  /* 0x0000000b00087308 */ /* 0x000e620000000800 */
[----:B0-----:R-:W-:-:S04]  /*14a0*/  LEA R6, P0, R12, R6, 0x2 ;  /* 0x000000060c067211 */ /* 0x001fc800078010ff */
[----:B------:R-:W-:Y:S01]  /*14b0*/  LEA.HI.X R7, R12, R7, R14, 0x2, P0 ;  /* 0x000000070c077211 */ /* 0x000fe200000f140e */
[----:B-1----:R-:W-:-:S05]  /*14c0*/  FMUL R8, R9, R8 ;  /* 0x0000000809087220 */ /* 0x002fca0000400000 */
[----:B------:R1:W-:Y:S04]  /*14d0*/  STG.E desc[UR10][R4.64], R8 ;  /* 0x0000000804007986 */ /* 0x0003e8000c10190a */
[----:B------:R-:W2:Y:S01]  /*14e0*/  LDG.E R9, desc[UR10][R6.64+0x4] ;  /* 0x0000040a06097981 */ /* 0x000ea2000c1e1900 */
[----:B------:R-:W-:Y:S01]  /*14f0*/  FADD R3, R3, R8 ;  /* 0x0000000803037221 */ /* 0x000fe20000000000 */
[----:B------:R-:W-:Y:S01]  /*1500*/  IADD3 R2, PT, PT, R2, 0x2, RZ ;  /* 0x0000000202027810 */ /* 0x000fe20007ffe0ff */
[----:B--2---:R-:W-:-:S04]  /*1510*/  FADD R9, R9, -R0 ;  /* 0x8000000009097221 */ /* 0x004fc80000000000 */
[----:B------:R-:W-:-:S04]  /*1520*/  FFMA.SAT R10, R9, R10, 0.5 ;  /* 0x3f000000090a7423 */ /* 0x000fc8000000200a */
[----:B------:R-:W-:-:S04]  /*1530*/  FFMA.RM R10, R10, R13, 12582913 ;  /* 0x4b4000010a0a7423 */ /* 0x000fc8000000400d */
[C---:B------:R-:W-:Y:S01]  /*1540*/  FADD R12, R10.reuse, -12583039 ;  /* 0xcb40007f0a0c7421 */ /* 0x040fe20000000000 */
[----:B------:R-:W-:-:S03]  /*1550*/  SHF.L.U32 R10, R10, 0x17, RZ ;  /* 0x000000170a0a7819 */ /* 0x000fc600000006ff */
[----:B------:R-:W-:-:S04]  /*1560*/  FFMA R12, R9, 1.4426950216293334961, -R12 ;  /* 0x3fb8aa3b090c7823 */ /* 0x000fc8000000080c */
[----:B------:R-:W-:-:S04]  /*1570*/  FFMA R12, R9, 1.925963033500011079e-08, R12 ;  /* 0x32a57060090c7823 */ /* 0x000fc8000000000c */
[----:B------:R-:W0:Y:S02]  /*1580*/  MUFU.EX2 R9, R12 ;  /* 0x0000000c00097308 */ /* 0x000e240000000800 */
[----:B0-----:R-:W-:-:S04]  /*1590*/  FMUL R9, R10, R9 ;  /* 0x000000090a097220 */ /* 0x001fc80000400000 */
[----:B------:R-:W-:Y:S01]  /*15a0*/  FADD R3, R3, R9 ;  /* 0x0000000903037221 */ /* 0x000fe20000000000 */
[----:B------:R1:W-:Y:S06]  /*15b0*/  STG.E desc[UR10][R6.64+0x4], R9 ;  /* 0x0000040906007986 */ /* 0x0003ec000c10190a */
.L_x_11:
[----:B------:R-:W-:Y:S05]  /*15c0*/  BRA.U UP1, `(.L_x_7) ;  /* 0x0000000101447547 */ /* 0x000fea000b800000 */
[----:B012---:R-:W0:Y:S01]  /*15d0*/  LDC.64 R4, c[0x0][0x380] ;  /* 0x0000e000ff047b82 */ /* 0x007e220000000a00 */
[----:B------:R-:W-:-:S05]  /*15e0*/  IADD3 R7, PT, PT, R2, UR8, RZ ;  /* 0x0000000802077c10 */ /* 0x000fca000fffe0ff */
[----:B0-----:R-:W-:-:S05]  /*15f0*/  IMAD.WIDE.U32 R4, R7, 0x4, R4 ;  /* 0x0000000407047825 */ /* 0x001fca00078e0004 */
[----:B------:R-:W2:Y:S01]  /*1600*/  LDG.E R7, desc[UR10][R4.64] ;  /* 0x0000000a04077981 */ /* 0x000ea2000c1e1900 */
[----:B------:R-:W-:Y:S01]  /*1610*/  HFMA2 R2, -RZ, RZ, 0.96630859375, -0.0022525787353515625 ;  /* 0x3bbb989dff027431 */ /* 0x000fe200000001ff */
[----:B------:R-:W-:Y:S01]  /*1620*/  MOV R9, 0x437c0000 ;  /* 0x437c000000097802 */ /* 0x000fe20000000f00 */
        /* <DEDUP_REMOVED lines=11> */
.L_x_7:
[----:B01----:R-:W0:Y:S02]  /*16e0*/  LDC R6, c[0x0][0x38c] ;  /* 0x0000e300ff067b82 */ /* 0x003e240000000800 */
[----:B0-----:R-:W-:-:S13]  /*16f0*/  ISETP.GE.AND P0, PT, R6, 0x1, PT ;  /* 0x000000010600780c */ /* 0x001fda0003f06270 */
[----:B------:R-:W-:Y:S05]  /*1700*/  @!P0 EXIT ;  /* 0x000000000000894d */ /* 0x000fea0003800000 */
[C---:B------:R-:W-:Y:S01]  /*1710*/  ISETP.GE.U32.AND P0, PT, R6.reuse, 0x10, PT ;  /* 0x000000100600780c */ /* 0x040fe20003f06070 */
[C---:B------:R-:W-:Y:S02]  /*1720*/  IMAD R2, R6.reuse, UR9, RZ ;  /* 0x0000000906027c24 */ /* 0x040fe4000f8e02ff */
[----:B------:R-:W-:Y:S01]  /*1730*/  HFMA2 R7, -RZ, RZ, 0, 0 ;  /* 0x00000000ff077431 */ /* 0x000fe200000001ff */
[----:B------:R-:W-:-:S09]  /*1740*/  LOP3.LUT R8, R6, 0xf, RZ, 0xc0, !PT ;  /* 0x0000000f06087812 */ /* 0x000fd200078ec0ff */
[----:B------:R-:W-:Y:S05]  /*1750*/  @!P0 BRA `(.L_x_12) ;  /* 0x0000000c00908947 */ /* 0x000fea0003800000 */
[----:B--23--:R-:W0:Y:S01]  /*1760*/  LDC.64 R4, c[0x0][0x380] ;  /* 0x0000e000ff047b82 */ /* 0x00ce220000000a00 */
[----:B------:R-:W-:-:S04]  /*1770*/  LOP3.LUT R7, R6, 0x7ffffff0, RZ, 0xc0, !PT ;  /* 0x7ffffff006077812 */ /* 0x000fc800078ec0ff */
[----:B------:R-:W-:Y:S01]  /*1780*/  IADD3 R6, PT, PT, -R7, RZ, RZ ;  /* 0x000000ff07067210 */ /* 0x000fe20007ffe1ff */
[----:B0-----:R-:W-:-:S03]  /*1790*/  IMAD.WIDE.U32 R4, R2, 0x4, R4 ;  /* 0x0000000402047825 */ /* 0x001fc600078e0004 */
[----:B------:R-:W-:-:S04]  /*17a0*/  IADD3 R0, P0, PT, R4, 0x20, RZ ;  /* 0x0000002004007810 */ /* 0x000fc80007f1e0ff */
[----:B------:R-:W-:-:S09]  /*17b0*/  IADD3.X R9, PT, PT, RZ, R5, RZ, P0, !PT ;  /* 0x00000005ff097210 */ /* 0x000fd200007fe4ff */
.L_x_29:
[----:B0-----:R-:W-:Y:S02]  /*17c0*/  MOV R4, R0 ;  /* 0x0000000000047202 */ /* 0x001fe40000000f00 */
[----:B------:R-:W-:-:S05]  /*17d0*/  MOV R5, R9 ;  /* 0x0000000900057202 */ /* 0x000fca0000000f00 */
[----:B------:R-:W2:Y:S01]  /*17e0*/  LDG.E R0, desc[UR10][R4.64+-0x20] ;  /* 0xffffe00a04007981 */ /* 0x000ea2000c1e1900 */
[----:B------:R-:W0:Y:S01]  /*17f0*/  MUFU.RCP R10, R3 ;  /* 0x00000003000a7308 */ /* 0x000e220000001000 */
[----:B------:R-:W-:-:S04]  /*1800*/  IADD3 R6, PT, PT, R6, 0x10, RZ ;  /* 0x0000001006067810 */ /* 0x000fc80007ffe0ff */
[----:B------:R-:W-:Y:S01]  /*1810*/  ISETP.NE.AND P2, PT, R6, RZ, PT ;  /* 0x000000ff0600720c */ /* 0x000fe20003f45270 */
[----:B0-----:R-:W-:-:S04]  /*1820*/  FFMA R9, R10, -R3, 1 ;  /* 0x3f8000000a097423 */ /* 0x001fc80000000803 */
[----:B------:R-:W-:Y:S01]  /*1830*/  FFMA R9, R10, R9, R10 ;  /* 0x000000090a097223 */ /* 0x000fe2000000000a */
[----:B--2---:R-:W0:Y:S03]  /*1840*/  FCHK P0, R0, R3 ;  /* 0x0000000300007302 */ /* 0x004e260000000000 */
[----:B------:R-:W-:-:S04]  /*1850*/  FFMA R10, R0, R9, RZ ;  /* 0x00000009000a7223 */ /* 0x000fc800000000ff */
[----:B------:R-:W-:-:S04]  /*1860*/  FFMA R11, R10, -R3, R0 ;  /* 0x800000030a0b7223 */ /* 0x000fc80000000000 */
[----:B------:R-:W-:Y:S01]  /*1870*/  FFMA R9, R9, R11, R10 ;  /* 0x0000000b09097223 */ /* 0x000fe2000000000a */
[----:B0-----:R-:W-:Y:S06]  /*1880*/  @!P0 BRA `(.L_x_13) ;  /* 0x00000000000c8947 */ /* 0x001fec0003800000 */
[----:B------:R-:W-:-:S07]  /*1890*/  MOV R12, 0x18b0 ;  /* 0x000018b0000c7802 */ /* 0x000fce0000000f00 */
[----:B------:R-:W-:Y:S05]  /*18a0*/  CALL.REL.NOINC `($__internal_0_$__cuda_sm3x_div_rn_noftz_f32_slowpath) ;  /* 0x0000001800a47944 */ /* 0x000fea0003c00000 */
[----:B------:R-:W-:-:S07]  /*18b0*/  MOV R9, R11 ;  /* 0x0000000b00097202 */ /* 0x000fce0000000f00 */
.L_x_13:
[----:B------:R-:W2:Y:S01]  /*18c0*/  LDG.E R13, desc[UR10][R4.64+-0x1c] ;  /* 0xffffe40a040d7981 */ /* 0x000ea2000c1e1900 */
[----:B------:R-:W0:Y:S03]  /*18d0*/  MUFU.RCP R0, R3 ;  /* 0x0000000300007308 */ /* 0x000e260000001000 */
[----:B------:R1:W-:Y:S01]  /*18e0*/  STG.E desc[UR10][R4.64+-0x20], R9 ;  /* 0xffffe00904007986 */ /* 0x0003e2000c10190a */
[----:B0-----:R-:W-:-:S04]  /*18f0*/  FFMA R11, R0, -R3, 1 ;  /* 0x3f800000000b7423 */ /* 0x001fc80000000803 */
[----:B------:R-:W-:Y:S01]  /*1900*/  FFMA R0, R0, R11, R0 ;  /* 0x0000000b00007223 */ /* 0x000fe20000000000 */
[----:B--2---:R-:W0:Y:S03]  /*1910*/  FCHK P0, R13, R3 ;  /* 0x000000030d007302 */ /* 0x004e260000000000 */
[----:B------:R-:W-:-:S04]  /*1920*/  FFMA R10, R0, R13, RZ ;  /* 0x0000000d000a7223 */ /* 0x000fc800000000ff */
[----:B------:R-:W-:-:S04]  /*1930*/  FFMA R11, R10, -R3, R13 ;  /* 0x800000030a0b7223 */ /* 0x000fc8000000000d */
[----:B------:R-:W-:Y:S01]  /*1940*/  FFMA R11, R0, R11, R10 ;  /* 0x0000000b000b7223 */ /* 0x000fe2000000000a */
[----:B01----:R-:W-:Y:S06]  /*1950*/  @!P0 BRA `(.L_x_14) ;  /* 0x00000000000c8947 */ /* 0x003fec0003800000 */
[----:B------:R-:W-:Y:S02]  /*1960*/  MOV R0, R13 ;  /* 0x0000000d00007202 */ /* 0x000fe40000000f00 */
[----:B------:R-:W-:-:S07]  /*1970*/  MOV R12, 0x1990 ;  /* 0x00001990000c7802 */ /* 0x000fce0000000f00 */
[----:B------:R-:W-:Y:S05]  /*1980*/  CALL.REL.NOINC `($__internal_0_$__cuda_sm3x_div_rn_noftz_f32_slowpath) ;  /* 0x00000018006c7944 */ /* 0x000fea0003c00000 */
.L_x_14:
        /* <DEDUP_REMOVED lines=13> */
[----:B------:R-:W-:-:S07]  /*1a60*/  MOV R9, R11 ;  /* 0x0000000b00097202 */ /* 0x000fce0000000f00 */
.L_x_15:
        /* <DEDUP_REMOVED lines=13> */
.L_x_16:
        /* <DEDUP_REMOVED lines=14> */
.L_x_17:
        /* <DEDUP_REMOVED lines=13> */
.L_x_18:
        /* <DEDUP_REMOVED lines=14> */
.L_x_19:
        /* <DEDUP_REMOVED lines=13> */
.L_x_20:
        /* <DEDUP_REMOVED lines=14> */
.L_x_21:
        /* <DEDUP_REMOVED lines=13> */
.L_x_22:
        /* <DEDUP_REMOVED lines=14> */
.L_x_23:
        /* <DEDUP_REMOVED lines=13> */
.L_x_24:
        /* <DEDUP_REMOVED lines=14> */
.L_x_25:
        /* <DEDUP_REMOVED lines=13> */
.L_x_26:
        /* <DEDUP_REMOVED lines=14> */
.L_x_27:
        /* <DEDUP_REMOVED lines=13> */
.L_x_28:
[----:B------:R0:W-:Y:S01]  /*2560*/  STG.E desc[UR10][R4.64+0x1c], R11 ;  /* 0x00001c0b04007986 */ /* 0x0001e2000c10190a */
[----:B------:R-:W-:-:S04]  /*2570*/  IADD3 R0, P0, PT, R4, 0x40, RZ ;  /* 0x0000004004007810 */ /* 0x000fc80007f1e0ff */
[----:B------:R-:W-:Y:S01]  /*2580*/  IADD3.X R9, PT, PT, RZ, R5, RZ, P0, !PT ;  /* 0x00000005ff097210 */ /* 0x000fe200007fe4ff */
[----:B------:R-:W-:Y:S08]  /*2590*/  @P2 BRA `(.L_x_29) ;  /* 0xfffffff000882947 */ /* 0x000ff0000383ffff */
.L_x_12:
[----:B------:R-:W-:-:S13]  /*25a0*/  ISETP.NE.AND P0, PT, R8, RZ, PT ;  /* 0x000000ff0800720c */ /* 0x000fda0003f05270 */
[----:B------:R-:W-:Y:S05]  /*25b0*/  @!P0 EXIT ;  /* 0x000000000000894d */ /* 0x000fea0003800000 */
[----:B------:R-:W1:Y:S01]  /*25c0*/  LDCU UR4, c[0x0][0x38c] ;  /* 0x00007180ff0477ac */ /* 0x000e620008000800 */
[----:B------:R-:W-:Y:S01]  /*25d0*/  ISETP.GE.U32.AND P0, PT, R8, 0x8, PT ;  /* 0x000000080800780c */ /* 0x000fe20003f06070 */
[----:B-1----:R-:W-:-:S12]  /*25e0*/  ULOP3.LUT UR4, UR4, 0x7, URZ, 0xc0, !UPT ;  /* 0x0000000704047892 */ /* 0x002fd8000f8ec0ff */
[----:B------:R-:W-:Y:S05]  /*25f0*/  @!P0 BRA `(.L_x_30) ;  /* 0x0000000400d48947 */ /* 0x000fea0003800000 */
[----:B--2---:R-:W1:Y:S01]  /*2600*/  LDC.64 R8, c[0x0][0x380] ;  /* 0x0000e000ff087b82 */ /* 0x004e620000000a00 */
[----:B0--3--:R-:W-:-:S05]  /*2610*/  IADD3 R5, PT, PT, R2, R7, RZ ;  /* 0x0000000702057210 */ /* 0x009fca0007ffe0ff */
[----:B-1----:R-:W-:-:S05]  /*2620*/  IMAD.WIDE.U32 R8, R5, 0x4, R8 ;  /* 0x0000000405087825 */ /* 0x002fca00078e0008 */
[----:B------:R-:W2:Y:S01]  /*2630*/  LDG.E R13, desc[UR10][R8.64] ;  /* 0x0000000a080d7981 */ /* 0x000ea2000c1e1900 */
[----:B------:R-:W0:Y:S02]  /*2640*/  MUFU.RCP R0, R3 ;  /* 0x0000000300007308 */ /* 0x000e240000001000 */
[----:B0-----:R-:W-:-:S04]  /*2650*/  FFMA R5, R0, -R3, 1 ;  /* 0x3f80000000057423 */ /* 0x001fc80000000803 */
[----:B------:R-:W-:Y:S02]  /*2660*/  FFMA R0, R0, R5, R0 ;  /* 0x0000000500007223 */ /* 0x000fe40000000000 */
[----:B--2---:R-:W0:Y:S02]  /*2670*/  FCHK P0, R13, R3 ;  /* 0x000000030d007302 */ /* 0x004e240000000000 */
[----:B------:R-:W-:-:S04]  /*2680*/  FFMA R4, R0, R13, RZ ;  /* 0x0000000d00047223 */ /* 0x000fc800000000ff */
[----:B------:R-:W-:-:S04]  /*2690*/  FFMA R5, R4, -R3, R13 ;  /* 0x8000000304057223 */ /* 0x000fc8000000000d */
[----:B------:R-:W-:Y:S01]  /*26a0*/  FFMA R11, R0, R5, R4 ;  /* 0x00000005000b7223 */ /* 0x000fe20000000004 */
[----:B0-----:R-:W-:Y:S06]  /*26b0*/  @!P0 BRA `(.L_x_31) ;  /* 0x00000000000c8947 */ /* 0x001fec0003800000 */
[----:B------:R-:W-:Y:S02]  /*26c0*/  MOV R0, R13 ;  /* 0x0000000d00007202 */ /* 0x000fe40000000f00 */
[----:B------:R-:W-:-:S07]  /*26d0*/  MOV R12, 0x26f0 ;  /* 0x000026f0000c7802 */ /* 0x000fce0000000f00 */
[----:B------:R-:W-:Y:S05]  /*26e0*/  CALL.REL.NOINC `($__internal_0_$__cuda_sm3x_div_rn_noftz_f32_slowpath) ;  /* 0x0000000c00147944 */ /* 0x000fea0003c00000 */
.L_x_31:
[----:B------:R-:W0:Y:S01]  /*26f0*/  LDC.64 R12, c[0x0][0x380] ;  /* 0x0000e000ff0c7b82 */ /* 0x000e220000000a00 */
[----:B------:R-:W-:Y:S01]  /*2700*/  IADD3 R0, P0, PT, R2, R7, RZ ;  /* 0x0000000702007210 */ /* 0x000fe20007f1e0ff */
[----:B------:R1:W-:Y:S03]  /*2710*/  STG.E desc[UR10][R8.64], R11 ;  /* 0x0000000b08007986 */ /* 0x0003e6000c10190a */
[----:B------:R-:W-:Y:S02]  /*2720*/  IADD3.X R5, PT, PT, RZ, RZ, RZ, P0, !PT ;  /* 0x000000ffff057210 */ /* 0x000fe400007fe4ff */
[----:B0-----:R-:W-:-:S04]  /*2730*/  LEA R4, P0, R0, R12, 0x2 ;  /* 0x0000000c00047211 */ /* 0x001fc800078010ff */
[----:B------:R-:W-:-:S05]  /*2740*/  LEA.HI.X R5, R0, R13, R5, 0x2, P0 ;  /* 0x0000000d00057211 */ /* 0x000fca00000f1405 */
        /* <DEDUP_REMOVED lines=13> */
.L_x_32:
        /* <DEDUP_REMOVED lines=14> */
.L_x_33:
        /* <DEDUP_REMOVED lines=13> */
.L_x_34:
        /* <DEDUP_REMOVED lines=14> */
.L_x_35:
        /* <DEDUP_REMOVED lines=13> */
.L_x_36:
        /* <DEDUP_REMOVED lines=14> */
.L_x_37:
        /* <DEDUP_REMOVED lines=13> */
.L_x_38:
[----:B------:R1:W-:Y:S01]  /*2d30*/  STG.E desc[UR10][R4.64+0x1c], R11 ;  /* 0x00001c0b04007986 */ /* 0x0003e2000c10190a */
[----:B------:R-:W-:-:S07]  /*2d40*/  IADD3 R7, PT, PT, R7, 0x8, RZ ;  /* 0x0000000807077810 */ /* 0x000fce0007ffe0ff */
.L_x_30:
[----:B------:R-:W-:-:S13]  /*2d50*/  ISETP.NE.AND P0, PT, RZ, UR4, PT ;  /* 0x00000004ff007c0c */ /* 0x000fda000bf05270 */
[----:B------:R-:W-:Y:S05]  /*2d60*/  @!P0 EXIT ;  /* 0x000000000000894d */ /* 0x000fea0003800000 */
[----:B------:R-:W4:Y:S01]  /*2d70*/  LDCU UR5, c[0x0][0x38c] ;  /* 0x00007180ff0577ac */ /* 0x000f220008000800 */
[----:B------:R-:W-:Y:S02]  /*2d80*/  UISETP.GE.U32.AND UP0, UPT, UR4, 0x4, UPT ;  /* 0x000000040400788c */ /* 0x000fe4000bf06070 */
[----:B----4-:R-:W-:-:S07]  /*2d90*/  ULOP3.LUT UR5, UR5, 0x3, URZ, 0xc0, !UPT ;  /* 0x0000000305057892 */ /* 0x010fce000f8ec0ff */
[----:B------:R-:W-:Y:S05]  /*2da0*/  BRA.U !UP0, `(.L_x_39) ;  /* 0x0000000108fc7547 */ /* 0x000fea000b800000 */
[----:B--2---:R-:W2:Y:S01]  /*2db0*/  LDC.64 R8, c[0x0][0x380] ;  /* 0x0000e000ff087b82 */ /* 0x004ea20000000a00 */
[----:B01-3--:R-:W-:-:S05]  /*2dc0*/  IADD3 R5, PT, PT, R2, R7, RZ ;  /* 0x0000000702057210 */ /* 0x00bfca0007ffe0ff */
[----:B--2---:R-:W-:-:S05]  /*2dd0*/  IMAD.WIDE.U32 R8, R5, 0x4, R8 ;  /* 0x0000000405087825 */ /* 0x004fca00078e0008 */
        /* <DEDUP_REMOVED lines=12> */
.L_x_40:
        /* <DEDUP_REMOVED lines=19> */
.L_x_41:
        /* <DEDUP_REMOVED lines=14> */
.L_x_42:
        /* <DEDUP_REMOVED lines=13> */
.L_x_43:
[----:B------:R4:W-:Y:S01]  /*3180*/  STG.E desc[UR10][R4.64+0xc], R11 ;  /* 0x00000c0b04007986 */ /* 0x0009e2000c10190a */
[----:B------:R-:W-:-:S07]  /*3190*/  IADD3 R7, PT, PT, R7, 0x4, RZ ;  /* 0x0000000407077810 */ /* 0x000fce0007ffe0ff */
.L_x_39:
[----:B------:R-:W-:-:S13]  /*31a0*/  ISETP.NE.AND P0, PT, RZ, UR5, PT ;  /* 0x00000005ff007c0c */ /* 0x000fda000bf05270 */
[----:B------:R-:W-:Y:S05]  /*31b0*/  @!P0 EXIT ;  /* 0x000000000000894d */ /* 0x000fea0003800000 */
[----:B01234-:R-:W0:Y:S01]  /*31c0*/  LDC.64 R4, c[0x0][0x380] ;  /* 0x0000e000ff047b82 */ /* 0x01fe220000000a00 */
[----:B------:R-:W-:Y:S01]  /*31d0*/  IADD3 R7, PT, PT, R2, R7, RZ ;  /* 0x0000000702077210 */ /* 0x000fe20007ffe0ff */
[----:B------:R-:W-:-:S04]  /*31e0*/  UIADD3 UR4, UPT, UPT, -UR5, URZ, URZ ;  /* 0x000000ff05047290 */ /* 0x000fc8000fffe1ff */
[----:B0-----:R-:W-:-:S08]  /*31f0*/  IMAD.WIDE.U32 R4, R7, 0x4, R4 ;  /* 0x0000000407047825 */ /* 0x001fd000078e0004 */
.L_x_45:
[----:B------:R-:W2:Y:S01]  /*3200*/  LDG.E R9, desc[UR10][R4.64] ;  /* 0x0000000a04097981 */ /* 0x000ea2000c1e1900 */
[----:B------:R-:W0:Y:S01]  /*3210*/  MUFU.RCP R0, R3 ;  /* 0x0000000300007308 */ /* 0x000e220000001000 */
[----:B------:R-:W-:-:S04]  /*3220*/  UIADD3 UR4, UPT, UPT, UR4, 0x1, URZ ;  /* 0x0000000104047890 */ /* 0x000fc8000fffe0ff */
[----:B------:R-:W-:Y:S01]  /*3230*/  UISETP.NE.AND UP0, UPT, UR4, URZ, UPT ;  /* 0x000000ff0400728c */ /* 0x000fe2000bf05270 */
[----:B0-----:R-:W-:-:S04]  /*3240*/  FFMA R7, R0, -R3, 1 ;  /* 0x3f80000000077423 */ /* 0x001fc80000000803 */
[----:B------:R-:W-:Y:S01]  /*3250*/  FFMA R0, R0, R7, R0 ;  /* 0x0000000700007223 */ /* 0x000fe20000000000 */
[----:B--2---:R-:W0:Y:S03]  /*3260*/  FCHK P0, R9, R3 ;  /* 0x0000000309007302 */ /* 0x004e260000000000 */
[----:B------:R-:W-:-:S04]  /*3270*/  FFMA R2, R0, R9, RZ ;  /* 0x0000000900027223 */ /* 0x000fc800000000ff */
[----:B------:R-:W-:-:S04]  /*3280*/  FFMA R7, R2, -R3, R9 ;  /* 0x8000000302077223 */ /* 0x000fc80000000009 */
[----:B------:R-:W-:Y:S01]  /*3290*/  FFMA R7, R0, R7, R2 ;  /* 0x0000000700077223 */ /* 0x000fe20000000002 */
[----:B0-----:R-:W-:Y:S06]  /*32a0*/  @!P0 BRA `(.L_x_44) ;  /* 0x0000000000108947 */ /* 0x001fec0003800000 */
[----:B------:R-:W-:Y:S02]  /*32b0*/  MOV R0, R9 ;  /* 0x0000000900007202 */ /* 0x000fe40000000f00 */
[----:B------:R-:W-:-:S07]  /*32c0*/  MOV R12, 0x32e0 ;  /* 0x000032e0000c7802 */ /* 0x000fce0000000f00 */
[----:B------:R-:W-:Y:S05]  /*32d0*/  CALL.REL.NOINC `($__internal_0_$__cuda_sm3x_div_rn_noftz_f32_slowpath) ;  /* 0x0000000000187944 */ /* 0x000fea0003c00000 */
[----:B------:R-:W-:-:S07]  /*32e0*/  MOV R7, R11 ;  /* 0x0000000b00077202 */ /* 0x000fce0000000f00 */
.L_x_44:
[----:B------:R0:W-:Y:S02]  /*32f0*/  STG.E desc[UR10][R4.64], R7 ;  /* 0x0000000704007986 */ /* 0x0001e4000c10190a */
[----:B0-----:R-:W-:-:S04]  /*3300*/  IADD3 R4, P0, PT, R4, 0x4, RZ ;  /* 0x0000000404047810 */ /* 0x001fc80007f1e0ff */
[----:B------:R-:W-:Y:S01]  /*3310*/  IADD3.X R5, PT, PT, RZ, R5, RZ, P0, !PT ;  /* 0x00000005ff057210 */ /* 0x000fe200007fe4ff */
[----:B------:R-:W-:Y:S08]  /*3320*/  BRA.U UP0, `(.L_x_45) ;  /* 0xfffffffd00b47547 */ /* 0x000ff0000b83ffff */
[----:B------:R-:W-:Y:S05]  /*3330*/  EXIT ;  /* 0x000000000000794d */ /* 0x000fea0003800000 */
        .weak           $__internal_0_$__cuda_sm3x_div_rn_noftz_f32_slowpath
        .type           $__internal_0_$__cuda_sm3x_div_rn_noftz_f32_slowpath,@function
        .size           $__internal_0_$__cuda_sm3x_div_rn_noftz_f32_slowpath,(.L_x_81 - $__internal_0_$__cuda_sm3x_div_rn_noftz_f32_slowpath)
$__internal_0_$__cuda_sm3x_div_rn_noftz_f32_slowpath:
[----:B------:R-:W-:Y:S02]  /*3340*/  SHF.R.U32.HI R11, RZ, 0x17, R3 ;  /* 0x00000017ff0b7819 */ /* 0x000fe40000011603 */
[----:B------:R-:W-:Y:S02]  /*3350*/  SHF.R.U32.HI R14, RZ, 0x17, R0 ;  /* 0x00000017ff0e7819 */ /* 0x000fe40000011600 */
[----:B------:R-:W-:Y:S02]  /*3360*/  LOP3.LUT R11, R11, 0xff, RZ, 0xc0, !PT ;  /* 0x000000ff0b0b7812 */ /* 0x000fe400078ec0ff */
[----:B------:R-:W-:Y:S02]  /*3370*/  LOP3.LUT R14, R14, 0xff, RZ, 0xc0, !PT ;  /* 0x000000ff0e0e7812 */ /* 0x000fe400078ec0ff */
[----:B------:R-:W-:Y:S02]  /*3380*/  IADD3 R16, PT, PT, R11, -0x1, RZ ;  /* 0xffffffff0b107810 */ /* 0x000fe40007ffe0ff */
[----:B------:R-:W-:-:S02]  /*3390*/  IADD3 R15, PT, PT, R14, -0x1, RZ ;  /* 0xffffffff0e0f7810 */ /* 0x000fc40007ffe0ff */
[----:B------:R-:W-:Y:S02]  /*33a0*/  ISETP.GT.U32.AND P0, PT, R16, 0xfd, PT ;  /* 0x000000fd1000780c */ /* 0x000fe40003f04070 */
[----:B------:R-:W-:Y:S02]  /*33b0*/  MOV R13, R3 ;  /* 0x00000003000d7202 */ /* 0x000fe40000000f00 */
[----:B------:R-:W-:-:S13]  /*33c0*/  ISETP.GT.U32.OR P0, PT, R15, 0xfd, P0 ;  /* 0x000000fd0f00780c */ /* 0x000fda0000704470 */
[----:B------:R-:W-:Y:S01]  /*33d0*/  @!P0 MOV R10, RZ ;  /* 0x000000ff000a8202 */ /* 0x000fe20000000f00 */
[----:B------:R-:W-:Y:S06]  /*33e0*/  @!P0 BRA `(.L_x_46) ;  /* 0x00000000005c8947 */ /* 0x000fec0003800000 */
[----:B------:R-:W-:Y:S02]  /*33f0*/  FSETP.GTU.FTZ.AND P0, PT, |R0|, +INF , PT ;  /* 0x7f8000000000780b */ /* 0x000fe40003f1c200 */
[----:B------:R-:W-:-:S04]  /*3400*/  FSETP.GTU.FTZ.AND P1, PT, |R3|, +INF , PT ;  /* 0x7f8000000300780b */ /* 0x000fc80003f3c200 */
[----:B------:R-:W-:-:S13]  /*3410*/  PLOP3.LUT P0, PT, P0, P1, PT, 0xf8, 0x8f ;  /* 0x00000000008f781c */ /* 0x000fda0000703f70 */
[----:B------:R-:W-:Y:S05]  /*3420*/  @P0 BRA `(.L_x_47) ;  /* 0x0000000400440947 */ /* 0x000fea0003800000 */
[----:B------:R-:W-:-:S13]  /*3430*/  LOP3.LUT P0, RZ, R13, 0x7fffffff, R0, 0xc8, !PT ;  /* 0x7fffffff0dff7812 */ /* 0x000fda000780c800 */
[----:B------:R-:W-:Y:S05]  /*3440*/  @!P0 BRA `(.L_x_48) ;  /* 0x0000000400348947 */ /* 0x000fea0003800000 */
[C---:B------:R-:W-:Y:S02]  /*3450*/  FSETP.NEU.FTZ.AND P3, PT, |R0|.reuse, +INF , PT ;  /* 0x7f8000000000780b */ /* 0x040fe40003f7d200 */
[----:B------:R-:W-:Y:S02]  /*3460*/  FSETP.NEU.FTZ.AND P1, PT, |R3|, +INF , PT ;  /* 0x7f8000000300780b */ /* 0x000fe40003f3d200 */
[----:B------:R-:W-:-:S11]  /*3470*/  FSETP.NEU.FTZ.AND P0, PT, |R0|, +INF , PT ;  /* 0x7f8000000000780b */ /* 0x000fd60003f1d200 */
[----:B------:R-:W-:Y:S05]  /*3480*/  @!P1 BRA !P3, `(.L_x_48) ;  /* 0x0000000400249947 */ /* 0x000fea0005800000 */
[----:B------:R-:W-:-:S04]  /*3490*/  LOP3.LUT P3, RZ, R0, 0x7fffffff, RZ, 0xc0, !PT ;  /* 0x7fffffff00ff7812 */ /* 0x000fc8000786c0ff */
[----:B------:R-:W-:-:S13]  /*34a0*/  PLOP3.LUT P1, PT, P1, P3, PT, 0x2f, 0xf2 ;  /* 0x0000000000f2781c */ /* 0x000fda0000f26577 */
[----:B------:R-:W-:Y:S05]  /*34b0*/  @P1 BRA `(.L_x_49) ;  /* 0x0000000400101947 */ /* 0x000fea0003800000 */
[----:B------:R-:W-:-:S04]  /*34c0*/  LOP3.LUT P1, RZ, R13, 0x7fffffff, RZ, 0xc0, !PT ;  /* 0x7fffffff0dff7812 */ /* 0x000fc8000782c0ff */
[----:B------:R-:W-:-:S13]  /*34d0*/  PLOP3.LUT P0, PT, P0, P1, PT, 0x2f, 0xf2 ;  /* 0x0000000000f2781c */ /* 0x000fda0000702577 */
[----:B------:R-:W-:Y:S05]  /*34e0*/  @P0 BRA `(.L_x_50) ;  /* 0x0000000000f80947 */ /* 0x000fea0003800000 */
[----:B------:R-:W-:Y:S02]  /*34f0*/  ISETP.GE.AND P0, PT, R15, RZ, PT ;  /* 0x000000ff0f00720c */ /* 0x000fe40003f06270 */
[----:B------:R-:W-:-:S11]  /*3500*/  ISETP.GE.AND P1, PT, R16, RZ, PT ;  /* 0x000000ff1000720c */ /* 0x000fd60003f26270 */
[----:B------:R-:W-:Y:S01]  /*3510*/  @P0 MOV R10, RZ ;  /* 0x000000ff000a0202 */ /* 0x000fe20000000f00 */
[----:B------:R-:W-:Y:S01]  /*3520*/  @!P0 FFMA R0, R0, 1.84467440737095516160e+19, RZ ;  /* 0x5f80000000008823 */ /* 0x000fe200000000ff */
[----:B------:R-:W-:Y:S01]  /*3530*/  @!P0 MOV R10, 0xffffffc0 ;  /* 0xffffffc0000a8802 */ /* 0x000fe20000000f00 */
[----:B------:R-:W-:-:S03]  /*3540*/  @!P1 FFMA R13, R3, 1.84467440737095516160e+19, RZ ;  /* 0x5f800000030d9823 */ /* 0x000fc600000000ff */
[----:B------:R-:W-:-:S07]  /*3550*/  @!P1 IADD3 R10, PT, PT, R10, 0x40, RZ ;  /* 0x000000400a0a9810 */ /* 0x000fce0007ffe0ff */
.L_x_46:
[----:B------:R-:W-:Y:S02]  /*3560*/  LEA R16, R11, 0xc0800000, 0x17 ;  /* 0xc08000000b107811 */ /* 0x000fe400078eb8ff */
[----:B------:R-:W-:Y:S02]  /*3570*/  IADD3 R14, PT, PT, R14, -0x7f, RZ ;  /* 0xffffff810e0e7810 */ /* 0x000fe40007ffe0ff */
[----:B------:R-:W-:-:S03]  /*3580*/  IADD3 R17, PT, PT, -R16, R13, RZ ;  /* 0x0000000d10117210 */ /* 0x000fc60007ffe1ff */
[C---:B------:R-:W-:Y:S01]  /*3590*/  IMAD R0, R14.reuse, -0x800000, R0 ;  /* 0xff8000000e007824 */ /* 0x040fe200078e0200 */
[----:B------:R0:W1:Y:S01]  /*35a0*/  MUFU.RCP R16, R17 ;  /* 0x0000001100107308 */ /* 0x0000620000001000 */
[----:B------:R-:W-:Y:S01]  /*35b0*/  FADD.FTZ R15, -R17, -RZ ;  /* 0x800000ff110f7221 */ /* 0x000fe20000010100 */
[----:B0-----:R-:W-:-:S04]  /*35c0*/  IADD3 R17, PT, PT, R14, 0x7f, -R11 ;  /* 0x0000007f0e117810 */ /* 0x001fc80007ffe80b */
[----:B------:R-:W-:Y:S01]  /*35d0*/  IADD3 R17, PT, PT, R17, R10, RZ ;  /* 0x0000000a11117210 */ /* 0x000fe20007ffe0ff */
[----:B-1----:R-:W-:-:S04]  /*35e0*/  FFMA R13, R16, R15, 1 ;  /* 0x3f800000100d7423 */ /* 0x002fc8000000000f */
[----:B------:R-:W-:-:S04]  /*35f0*/  FFMA R13, R16, R13, R16 ;  /* 0x0000000d100d7223 */ /* 0x000fc80000000010 */
[----:B------:R-:W-:-:S04]  /*3600*/  FFMA R16, R0, R13, RZ ;  /* 0x0000000d00107223 */ /* 0x000fc800000000ff */
[----:B------:R-:W-:-:S04]  /*3610*/  FFMA R18, R15, R16, R0 ;  /* 0x000000100f127223 */ /* 0x000fc80000000000 */
[----:B------:R-:W-:-:S04]  /*3620*/  FFMA R16, R13, R18, R16 ;  /* 0x000000120d107223 */ /* 0x000fc80000000010 */
[----:B------:R-:W-:-:S04]  /*3630*/  FFMA R15, R15, R16, R0 ;  /* 0x000000100f0f7223 */ /* 0x000fc80000000000 */
[----:B------:R-:W-:-:S05]  /*3640*/  FFMA R0, R13, R15, R16 ;  /* 0x0000000f0d007223 */ /* 0x000fca0000000010 */
[----:B------:R-:W-:-:S04]  /*3650*/  SHF.R.U32.HI R11, RZ, 0x17, R0 ;  /* 0x00000017ff0b7819 */ /* 0x000fc80000011600 */
[----:B------:R-:W-:-:S04]  /*3660*/  LOP3.LUT R11, R11, 0xff, RZ, 0xc0, !PT ;  /* 0x000000ff0b0b7812 */ /* 0x000fc800078ec0ff */
[----:B------:R-:W-:-:S04]  /*3670*/  IADD3 R11, PT, PT, R11, R17, RZ ;  /* 0x000000110b0b7210 */ /* 0x000fc80007ffe0ff */
[----:B------:R-:W-:-:S04]  /*3680*/  IADD3 R10, PT, PT, R11, -0x1, RZ ;  /* 0xffffffff0b0a7810 */ /* 0x000fc80007ffe0ff */
[----:B------:R-:W-:-:S13]  /*3690*/  ISETP.GE.U32.AND P0, PT, R10, 0xfe, PT ;  /* 0x000000fe0a00780c */ /* 0x000fda0003f06070 */
[----:B------:R-:W-:Y:S05]  /*36a0*/  @!P0 BRA `(.L_x_51) ;  /* 0x0000000000808947 */ /* 0x000fea0003800000 */
[----:B------:R-:W-:-:S13]  /*36b0*/  ISETP.GT.AND P0, PT, R11, 0xfe, PT ;  /* 0x000000fe0b00780c */ /* 0x000fda0003f04270 */
[----:B------:R-:W-:Y:S05]  /*36c0*/  @P0 BRA `(.L_x_52) ;  /* 0x00000000006c0947 */ /* 0x000fea0003800000 */
[----:B------:R-:W-:-:S13]  /*36d0*/  ISETP.GE.AND P0, PT, R11, 0x1, PT ;  /* 0x000000010b00780c */ /* 0x000fda0003f06270 */
[----:B------:R-:W-:Y:S05]  /*36e0*/  @P0 BRA `(.L_x_53) ;  /* 0x0000000000980947 */ /* 0x000fea0003800000 */
[----:B------:R-:W-:Y:S02]  /*36f0*/  ISETP.GE.AND P0, PT, R11, -0x18, PT ;  /* 0xffffffe80b00780c */ /* 0x000fe40003f06270 */
[----:B------:R-:W-:-:S11]  /*3700*/  LOP3.LUT R0, R0, 0x80000000, RZ, 0xc0, !PT ;  /* 0x8000000000007812 */ /* 0x000fd600078ec0ff */
[----:B------:R-:W-:Y:S05]  /*3710*/  @!P0 BRA `(.L_x_53) ;  /* 0x00000000008c8947 */ /* 0x000fea0003800000 */
[-CC-:B------:R-:W-:Y:S01]  /*3720*/  FFMA.RZ R10, R13, R15.reuse, R16.reuse ;  /* 0x0000000f0d0a7223 */ /* 0x180fe2000000c010 */
[C---:B------:R-:W-:Y:S02]  /*3730*/  ISETP.NE.AND P3, PT, R11.reuse, RZ, PT ;  /* 0x000000ff0b00720c */ /* 0x040fe40003f65270 */
[----:B------:R-:W-:Y:S02]  /*3740*/  ISETP.NE.AND P1, PT, R11, RZ, PT ;  /* 0x000000ff0b00720c */ /* 0x000fe40003f25270 */
[----:B------:R-:W-:Y:S01]  /*3750*/  LOP3.LUT R14, R10, 0x7fffff, RZ, 0xc0, !PT ;  /* 0x007fffff0a0e7812 */ /* 0x000fe200078ec0ff */
[CCC-:B------:R-:W-:Y:S01]  /*3760*/  FFMA.RP R10, R13.reuse, R15.reuse, R16.reuse ;  /* 0x0000000f0d0a7223 */ /* 0x1c0fe20000008010 */
[----:B------:R-:W-:Y:S01]  /*3770*/  FFMA.RM R13, R13, R15, R16 ;  /* 0x0000000f0d0d7223 */ /* 0x000fe20000004010 */
[----:B------:R-:W-:Y:S02]  /*3780*/  IADD3 R15, PT, PT, R11, 0x20, RZ ;  /* 0x000000200b0f7810 */ /* 0x000fe40007ffe0ff */
[----:B------:R-:W-:-:S02]  /*3790*/  LOP3.LUT R14, R14, 0x800000, RZ, 0xfc, !PT ;  /* 0x008000000e0e7812 */ /* 0x000fc400078efcff */
[----:B------:R-:W-:Y:S02]  /*37a0*/  IADD3 R11, PT, PT, -R11, RZ, RZ ;  /* 0x000000ff0b0b7210 */ /* 0x000fe40007ffe1ff */
[----:B------:R-:W-:Y:S02]  /*37b0*/  SHF.L.U32 R15, R14, R15, RZ ;  /* 0x0000000f0e0f7219 */ /* 0x000fe400000006ff */
[----:B------:R-:W-:Y:S02]  /*37c0*/  FSETP.NEU.FTZ.AND P0, PT, R10, R13, PT ;  /* 0x0000000d0a00720b */ /* 0x000fe40003f1d000 */
[----:B------:R-:W-:Y:S02]  /*37d0*/  SEL R11, R11, RZ, P3 ;  /* 0x000000ff0b0b7207 */ /* 0x000fe40001800000 */
[----:B------:R-:W-:Y:S02]  /*37e0*/  ISETP.NE.AND P1, PT, R15, RZ, P1 ;  /* 0x000000ff0f00720c */ /* 0x000fe40000f25270 */
[----:B------:R-:W-:-:S02]  /*37f0*/  SHF.R.U32.HI R11, RZ, R11, R14 ;  /* 0x0000000bff0b7219 */ /* 0x000fc4000001160e */
[----:B------:R-:W-:Y:S02]  /*3800*/  PLOP3.LUT P0, PT, P0, P1, PT, 0xf8, 0x8f ;  /* 0x00000000008f781c */ /* 0x000fe40000703f70 */
[----:B------:R-:W-:Y:S02]  /*3810*/  SHF.R.U32.HI R13, RZ, 0x1, R11 ;  /* 0x00000001ff0d7819 */ /* 0x000fe4000001160b */
[----:B------:R-:W-:-:S04]  /*3820*/  SEL R10, RZ, 0x1, !P0 ;  /* 0x00000001ff0a7807 */ /* 0x000fc80004000000 */
[----:B------:R-:W-:-:S04]  /*3830*/  LOP3.LUT R10, R10, 0x1, R13, 0xf8, !PT ;  /* 0x000000010a0a7812 */ /* 0x000fc800078ef80d */
[----:B------:R-:W-:-:S04]  /*3840*/  LOP3.LUT R10, R10, R11, RZ, 0xc0, !PT ;  /* 0x0000000b0a0a7212 */ /* 0x000fc800078ec0ff */
[----:B------:R-:W-:-:S04]  /*3850*/  IADD3 R13, PT, PT, R13, R10, RZ ;  /* 0x0000000a0d0d7210 */ /* 0x000fc80007ffe0ff */
[----:B------:R-:W-:Y:S01]  /*3860*/  LOP3.LUT R0, R13, R0, RZ, 0xfc, !PT ;  /* 0x000000000d007212 */ /* 0x000fe200078efcff */
[----:B------:R-:W-:Y:S06]  /*3870*/  BRA `(.L_x_53) ;  /* 0x0000000000347947 */ /* 0x000fec0003800000 */
.L_x_52:
[----:B------:R-:W-:-:S04]  /*3880*/  LOP3.LUT R0, R0, 0x80000000, RZ, 0xc0, !PT ;  /* 0x8000000000007812 */ /* 0x000fc800078ec0ff */
[----:B------:R-:W-:Y:S01]  /*3890*/  LOP3.LUT R0, R0, 0x7f800000, RZ, 0xfc, !PT ;  /* 0x7f80000000007812 */ /* 0x000fe200078efcff */
[----:B------:R-:W-:Y:S06]  /*38a0*/  BRA `(.L_x_53) ;  /* 0x0000000000287947 */ /* 0x000fec0003800000 */
.L_x_51:
[----:B------:R-:W-:Y:S01]  /*38b0*/  LEA R0, R17, R0, 0x17 ;  /* 0x0000000011007211 */ /* 0x000fe200078eb8ff */
[----:B------:R-:W-:Y:S06]  /*38c0*/  BRA `(.L_x_53) ;  /* 0x0000000000207947 */ /* 0x000fec0003800000 */
.L_x_50:
[----:B------:R-:W-:-:S04]  /*38d0*/  LOP3.LUT R0, R13, 0x80000000, R0, 0x48, !PT ;  /* 0x800000000d007812 */ /* 0x000fc800078e4800 */
[----:B------:R-:W-:Y:S01]  /*38e0*/  LOP3.LUT R0, R0, 0x7f800000, RZ, 0xfc, !PT ;  /* 0x7f80000000007812 */ /* 0x000fe200078efcff */
[----:B------:R-:W-:Y:S06]  /*38f0*/  BRA `(.L_x_53) ;  /* 0x0000000000147947 */ /* 0x000fec0003800000 */
.L_x_49:
[----:B------:R-:W-:Y:S01]  /*3900*/  LOP3.LUT R0, R13, 0x80000000, R0, 0x48, !PT ;  /* 0x800000000d007812 */ /* 0x000fe200078e4800 */
[----:B------:R-:W-:Y:S06]  /*3910*/  BRA `(.L_x_53) ;  /* 0x00000000000c7947 */ /* 0x000fec0003800000 */
.L_x_48:
[----:B------:R-:W0:Y:S01]  /*3920*/  MUFU.RSQ R0, -QNAN ;  /* 0xffc0000000007908 */ /* 0x000e220000001400 */
[----:B------:R-:W-:Y:S05]  /*3930*/  BRA `(.L_x_53) ;  /* 0x0000000000047947 */ /* 0x000fea0003800000 */
.L_x_47:
[----:B------:R-:W-:-:S07]  /*3940*/  FADD.FTZ R0, R0, R3 ;  /* 0x0000000300007221 */ /* 0x000fce0000010000 */
.L_x_53:
[----:B------:R-:W-:Y:S01]  /*3950*/  HFMA2 R13, -RZ, RZ, 0, 0 ;  /* 0x00000000ff0d7431 */ /* 0x000fe200000001ff */
[----:B0-----:R-:W-:-:S03]  /*3960*/  MOV R11, R0 ;  /* 0x00000000000b7202 */ /* 0x001fc60000000f00 */
[----:B------:R-:W-:Y:S05]  /*3970*/  RET.REL.NODEC R12 `(_Z14softmax_kernelPfii) ;  /* 0xffffffc40ca07950 */ /* 0x000fea0003c3ffff */
.L_x_54:
        /* <DEDUP_REMOVED lines=16> */
.L_x_81:


//--------------------- .text._Z9fc_kernelPKfS0_S0_Pfiii --------------------------
	.section	.text._Z9fc_kernelPKfS0_S0_Pfiii,"ax",@progbits
	.align	128
        .global         _Z9fc_kernelPKfS0_S0_Pfiii
        .type           _Z9fc_kernelPKfS0_S0_Pfiii,@function
        .size           _Z9fc_kernelPKfS0_S0_Pfiii,(.L_x_84 - _Z9fc_kernelPKfS0_S0_Pfiii)
        .other          _Z9fc_kernelPKfS0_S0_Pfiii,@"STO_CUDA_ENTRY STV_DEFAULT"
_Z9fc_kernelPKfS0_S0_Pfiii:
.text._Z9fc_kernelPKfS0_S0_Pfiii:
[----:B------:R-:W-:Y:S01]  /*0000*/  LDC R1, c[0x0][0x37c] ;  /* 0x0000df00ff017b82 */ /* 0x000fe20000000800 */
[----:B------:R-:W0:Y:S07]  /*0010*/  S2R R5, SR_TID.X ;  /* 0x0000000000057919 */ /* 0x000e2e0000002100 */
[----:B------:R-:W0:Y:S01]  /*0020*/  S2UR UR4, SR_CTAID.X ;  /* 0x00000000000479c3 */ /* 0x000e220000002500 */
[----:B------:R-:W1:Y:S07]  /*0030*/  LDCU UR5, c[0x0][0x3a0] ;  /* 0x00007400ff0577ac */ /* 0x000e6e0008000800 */
[----:B------:R-:W0:Y:S08]  /*0040*/  LDC R0, c[0x0][0x360] ;  /* 0x0000d800ff007b82 */ /* 0x000e300000000800 */
[----:B------:R-:W1:Y:S01]  /*0050*/  LDC R3, c[0x0][0x3a8] ;  /* 0x0000ea00ff037b82 */ /* 0x000e620000000800 */
[----:B0-----:R-:W-:-:S02]  /*0060*/  IMAD R0, R0, UR4, R5 ;  /* 0x0000000400007c24 */ /* 0x001fc4000f8e0205 */
[----:B-1----:R-:W-:-:S05]  /*0070*/  IMAD R5, R3, UR5, RZ ;  /* 0x0000000503057c24 */ /* 0x002fca000f8e02ff */
[----:B------:R-:W-:-:S13]  /*0080*/  ISETP.GE.AND P0, PT, R0, R5, PT ;  /* 0x000000050000720c */ /* 0x000fda0003f06270 */
[----:B------:R-:W-:Y:S05]  /*0090*/  @P0 EXIT ;  /* 0x000000000000094d */ /* 0x000fea0003800000 */
[----:B------:R-:W-:Y:S01]  /*00a0*/  IABS R9, R3 ;  /* 0x0000000300097213 */ /* 0x000fe20000000000 */
[----:B------:R-:W0:Y:S01]  /*00b0*/  LDC.64 R14, c[0x0][0x390] ;  /* 0x0000e400ff0e7b82 */ /* 0x000e220000000a00 */
[----:B------:R-:W-:Y:S01]  /*00c0*/  ISETP.GE.AND P2, PT, R0, RZ, PT ;  /* 0x000000ff0000720c */ /* 0x000fe20003f46270 */
[----:B------:R-:W1:Y:S01]  /*00d0*/  LDCU.64 UR16, c[0x0][0x358] ;  /* 0x00006b00ff1077ac */ /* 0x000e620008000a00 */
[----:B------:R-:W2:Y:S01]  /*00e0*/  I2F.RP R2, R9 ;  /* 0x0000000900027306 */ /* 0x000ea20000209400 */
[----:B------:R-:W3:Y:S07]  /*00f0*/  LDCU UR9, c[0x0][0x3a4] ;  /* 0x00007480ff0977ac */ /* 0x000eee0008000800 */
[----:B--2---:R-:W2:Y:S02]  /*0100*/  MUFU.RCP R2, R2 ;  /* 0x0000000200027308 */ /* 0x004ea40000001000 */
[----:B--2---:R-:W-:-:S06]  /*0110*/  IADD3 R4, PT, PT, R2, 0xffffffe, RZ ;  /* 0x0ffffffe02047810 */ /* 0x004fcc0007ffe0ff */
[----:B------:R2:W4:Y:S02]  /*0120*/  F2I.FTZ.U32.TRUNC.NTZ R5, R4 ;  /* 0x0000000400057305 */ /* 0x000524000021f000 */
[----:B--2---:R-:W-:Y:S01]  /*0130*/  HFMA2 R4, -RZ, RZ, 0, 0 ;  /* 0x00000000ff047431 */ /* 0x004fe200000001ff */
[----:B----4-:R-:W-:-:S05]  /*0140*/  IADD3 R6, PT, PT, RZ, -R5, RZ ;  /* 0x80000005ff067210 */ /* 0x010fca0007ffe0ff */
[----:B------:R-:W-:Y:S01]  /*0150*/  IMAD R7, R6, R9, RZ ;  /* 0x0000000906077224 */ /* 0x000fe200078e02ff */
[----:B------:R-:W-:-:S03]  /*0160*/  IABS R6, R0 ;  /* 0x0000000000067213 */ /* 0x000fc60000000000 */
[----:B------:R-:W-:Y:S01]  /*0170*/  IMAD.HI.U32 R5, R5, R7, R4 ;  /* 0x0000000705057227 */ /* 0x000fe200078e0004 */
[----:B------:R-:W-:-:S05]  /*0180*/  LOP3.LUT R4, RZ, R3, RZ, 0x33, !PT ;  /* 0x00000003ff047212 */ /* 0x000fca00078e33ff */
[----:B------:R-:W-:-:S05]  /*0190*/  IMAD.HI.U32 R5, R5, R6, RZ ;  /* 0x0000000605057227 */ /* 0x000fca00078e00ff */
[----:B------:R-:W-:-:S05]  /*01a0*/  IADD3 R2, PT, PT, -R5, RZ, RZ ;  /* 0x000000ff05027210 */ /* 0x000fca0007ffe1ff */
[----:B------:R-:W-:-:S05]  /*01b0*/  IMAD R2, R9, R2, R6 ;  /* 0x0000000209027224 */ /* 0x000fca00078e0206 */
[----:B------:R-:W-:-:S13]  /*01c0*/  ISETP.GT.U32.AND P0, PT, R9, R2, PT ;  /* 0x000000020900720c */ /* 0x000fda0003f04070 */
[----:B------:R-:W-:-:S04]  /*01d0*/  @!P0 IADD3 R2, PT, PT, R2, -R9, RZ ;  /* 0x8000000902028210 */ /* 0x000fc80007ffe0ff */
[----:B------:R-:W-:Y:S02]  /*01e0*/  ISETP.GT.U32.AND P1, PT, R9, R2, PT ;  /* 0x000000020900720c */ /* 0x000fe40003f24070 */
[----:B------:R-:W-:-:S04]  /*01f0*/  IADD3 R7, PT, PT, R2, -R9, RZ ;  /* 0x8000000902077210 */ /* 0x000fc80007ffe0ff */
[----:B------:R-:W-:Y:S02]  /*0200*/  SEL R7, R7, R2, !P1 ;  /* 0x0000000207077207 */ /* 0x000fe40004800000 */
[----:B------:R-:W-:Y:S02]  /*0210*/  ISETP.NE.AND P1, PT, R3, RZ, PT ;  /* 0x000000ff0300720c */ /* 0x000fe40003f25270 */
[----:B------:R-:W-:-:S04]  /*0220*/  @!P2 IADD3 R7, PT, PT, -R7, RZ, RZ ;  /* 0x000000ff0707a210 */ /* 0x000fc80007ffe1ff */
[----:B------:R-:W-:-:S05]  /*0230*/  SEL R7, R4, R7, !P1 ;  /* 0x0000000704077207 */ /* 0x000fca0004800000 */
[----:B0-----:R-:W-:-:S06]  /*0240*/  IMAD.WIDE R14, R7, 0x4, R14 ;  /* 0x00000004070e7825 */ /* 0x001fcc00078e020e */
[----:B-1----:R0:W5:Y:S01]  /*0250*/  LDG.E R14, desc[UR16][R14.64] ;  /* 0x000000100e0e7981 */ /* 0x002162000c1e1900 */
[----:B---3--:R-:W-:-:S09]  /*0260*/  UISETP.GE.AND UP0, UPT, UR9, 0x1, UPT ;  /* 0x000000010900788c */ /* 0x008fd2000bf06270 */
[----:B0-----:R-:W-:Y:S05]  /*0270*/  BRA.U !UP0, `(.L_x_55) ;  /* 0x0000000908787547 */ /* 0x001fea000b800000 */
[----:B------:R-:W-:Y:S01]  /*0280*/  ISETP.GE.U32.AND P2, PT, R2, R9, PT ;  /* 0x000000090200720c */ /* 0x000fe20003f46070 */
[----:B------:R-:W-:Y:S01]  /*0290*/  UISETP.GE.U32.AND UP1, UPT, UR9, 0x10, UPT ;  /* 0x000000100900788c */ /* 0x000fe2000bf26070 */
[----:B------:R-:W-:Y:S01]  /*02a0*/  LOP3.LUT R3, R0, R3, RZ, 0x3c, !PT ;  /* 0x0000000300037212 */ /* 0x000fe200078e3cff */
[----:B------:R-:W-:Y:S01]  /*02b0*/  ULOP3.LUT UR10, UR9, 0xf, URZ, 0xc0, !UPT ;  /* 0x0000000f090a7892 */ /* 0x000fe2000f8ec0ff */
[----:B------:R-:W-:Y:S01]  /*02c0*/  @!P0 IADD3 R5, PT, PT, R5, 0x1, RZ ;  /* 0x0000000105058810 */ /* 0x000fe20007ffe0ff */
[----:B------:R-:W-:Y:S01]  /*02d0*/  IMAD R7, R7, UR9, RZ ;  /* 0x0000000907077c24 */ /* 0x000fe2000f8e02ff */
[----:B------:R-:W-:Y:S01]  /*02e0*/  ISETP.GE.AND P3, PT, R3, RZ, PT ;  /* 0x000000ff0300720c */ /* 0x000fe20003f66270 */
[----:B------:R-:W-:Y:S01]  /*02f0*/  UISETP.NE.AND UP0, UPT, UR10, URZ, UPT ;  /* 0x000000ff0a00728c */ /* 0x000fe2000bf05270 */
[----:B------:R-:W-:-:S05]  /*0300*/  UMOV UR4, URZ ;  /* 0x000000ff00047c82 */ /* 0x000fca0008000000 */
[----:B------:R-:W-:-:S06]  /*0310*/  @P2 IADD3 R5, PT, PT, R5, 0x1, RZ ;  /* 0x0000000105052810 */ /* 0x000fcc0007ffe0ff */
[----:B------:R-:W-:-:S04]  /*0320*/  @!P3 IADD3 R5, PT, PT, -R5, RZ, RZ ;  /* 0x000000ff0505b210 */ /* 0x000fc80007ffe1ff */
[----:B------:R-:W-:-:S05]  /*0330*/  SEL R8, R4, R5, !P1 ;  /* 0x0000000504087207 */ /* 0x000fca0004800000 */
[----:B------:R-:W-:Y:S01]  /*0340*/  IMAD R8, R8, UR9, RZ ;  /* 0x0000000908087c24 */ /* 0x000fe2000f8e02ff */
[----:B------:R-:W-:Y:S06]  /*0350*/  BRA.U !UP1, `(.L_x_56) ;  /* 0x0000000509107547 */ /* 0x000fec000b800000 */
[----:B------:R-:W0:Y:S01]  /*0360*/  LDCU.128 UR12, c[0x0][0x380] ;  /* 0x00007000ff0c77ac */ /* 0x000e220008000c00 */
[----:B------:R-:W-:Y:S02]  /*0370*/  MOV R6, R7 ;  /* 0x0000000700067202 */ /* 0x000fe40000000f00 */
[----:B------:R-:W-:Y:S01]  /*0380*/  MOV R9, R8 ;  /* 0x0000000800097202 */ /* 0x000fe20000000f00 */
[----:B------:R-:W-:-:S04]  /*0390*/  ULOP3.LUT UR4, UR9, 0x7ffffff0, URZ, 0xc0, !UPT ;  /* 0x7ffffff009047892 */ /* 0x000fc8000f8ec0ff */
[----:B------:R-:W-:Y:S02]  /*03a0*/  UIADD3 UR11, UPT, UPT, -UR4, URZ, URZ ;  /* 0x000000ff040b7290 */ /* 0x000fe4000fffe1ff */
[----:B0-----:R-:W-:Y:S02]  /*03b0*/  UIADD3 UR7, UP1, UPT, UR12, 0x20, URZ ;  /* 0x000000200c077890 */ /* 0x001fe4000ff3e0ff */
[----:B------:R-:W-:Y:S02]  /*03c0*/  UIADD3 UR5, UP2, UPT, UR14, 0x20, URZ ;  /* 0x000000200e057890 */ /* 0x000fe4000ff5e0ff */
[----:B------:R-:W-:Y:S02]  /*03d0*/  UIADD3.X UR8, UPT, UPT, URZ, UR13, URZ, UP1, !UPT ;  /* 0x0000000dff087290 */ /* 0x000fe40008ffe4ff */
[----:B------:R-:W-:-:S12]  /*03e0*/  UIADD3.X UR6, UPT, UPT, URZ, UR15, URZ, UP2, !UPT ;  /* 0x0000000fff067290 */ /* 0x000fd800097fe4ff */
.L_x_57:
[----:B------:R-:W-:Y:S02]  /*03f0*/  MOV R4, UR7 ;  /* 0x0000000700047c02 */ /* 0x000fe40008000f00 */
[----:B------:R-:W-:Y:S02]  /*0400*/  MOV R5, UR8 ;  /* 0x0000000800057c02 */ /* 0x000fe40008000f00 */
[----:B------:R-:W-:Y:S02]  /*0410*/  MOV R2, UR5 ;  /* 0x0000000500027c02 */ /* 0x000fe40008000f00 */
[----:B------:R-:W-:Y:S01]  /*0420*/  MOV R3, UR6 ;  /* 0x0000000600037c02 */ /* 0x000fe20008000f00 */
[----:B------:R-:W-:-:S04]  /*0430*/  IMAD.WIDE R4, R9, 0x4, R4 ;  /* 0x0000000409047825 */ /* 0x000fc800078e0204 */
[----:B------:R-:W-:Y:S01]  /*0440*/  IMAD.WIDE R2, R6, 0x4, R2 ;  /* 0x0000000406027825 */ /* 0x000fe200078e0202 */
[----:B------:R-:W2:Y:S04]  /*0450*/  LDG.E R15, desc[UR16][R4.64+-0x20] ;  /* 0xffffe010040f7981 */ /* 0x000ea8000c1e1900 */
[----:B------:R-:W2:Y:S04]  /*0460*/  LDG.E R16, desc[UR16][R2.64+-0x20] ;  /* 0xffffe01002107981 */ /* 0x000ea8000c1e1900 */
[----:B------:R-:W3:Y:S04]  /*0470*/  LDG.E R17, desc[UR16][R4.64+-0x1c] ;  /* 0xffffe41004117981 */ /* 0x000ee8000c1e1900 */
[----:B------:R-:W3:Y:S04]  /*0480*/  LDG.E R24, desc[UR16][R2.64+-0x1c] ;  /* 0xffffe41002187981 */ /* 0x000ee8000c1e1900 */
[----:B------:R-:W4:Y:S04]  /*0490*/  LDG.E R19, desc[UR16][R4.64+-0x18] ;  /* 0xffffe81004137981 */ /* 0x000f28000c1e1900 */
        /* <DEDUP_REMOVED lines=10> */
[----:B------:R-:W4:Y:S01]  /*0540*/  LDG.E R27, desc[UR16][R2.64+0x1c] ;  /* 0x00001c10021b7981 */ /* 0x000f22000c1e1900 */
[----:B--2--5:R-:W-:-:S03]  /*0550*/  FFMA R14, R15, R16, R14 ;  /* 0x000000100f0e7223 */ /* 0x024fc6000000000e */
[----:B------:R-:W2:Y:S04]  /*0560*/  LDG.E R16, desc[UR16][R4.64+-0x4] ;  /* 0xfffffc1004107981 */ /* 0x000ea8000c1e1900 */
[----:B------:R-:W2:Y:S01]  /*0570*/  LDG.E R15, desc[UR16][R2.64+-0x4] ;  /* 0xfffffc10020f7981 */ /* 0x000ea2000c1e1900 */
[----:B---3--:R-:W-:-:S03]  /*0580*/  FFMA R24, R17, R24, R14 ;  /* 0x0000001811187223 */ /* 0x008fc6000000000e */
[----:B------:R-:W3:Y:S04]  /*0590*/  LDG.E R14, desc[UR16][R4.64] ;  /* 0x00000010040e7981 */ /* 0x000ee8000c1e1900 */
[----:B------:R-:W3:Y:S01]  /*05a0*/  LDG.E R17, desc[UR16][R2.64] ;  /* 0x0000001002117981 */ /* 0x000ee2000c1e1900 */
[----:B----4-:R-:W-:-:S03]  /*05b0*/  FFMA R25, R19, R18, R24 ;  /* 0x0000001213197223 */ /* 0x010fc60000000018 */
[----:B------:R-:W4:Y:S04]  /*05c0*/  LDG.E R18, desc[UR16][R4.64+0x4] ;  /* 0x0000041004127981 */ /* 0x000f28000c1e1900 */
[----:B------:R-:W4:Y:S01]  /*05d0*/  LDG.E R19, desc[UR16][R2.64+0x4] ;  /* 0x0000041002137981 */ /* 0x000f22000c1e1900 */
[----:B------:R-:W-:-:S03]  /*05e0*/  FFMA R25, R20, R21, R25 ;  /* 0x0000001514197223 */ /* 0x000fc60000000019 */
        /* <DEDUP_REMOVED lines=10> */
[----:B------:R-:W4:Y:S04]  /*0690*/  LDG.E R25, desc[UR16][R2.64+0x14] ;  /* 0x0000141002197981 */ /* 0x000f28000c1e1900 */
[----:B------:R-:W4:Y:S04]  /*06a0*/  LDG.E R12, desc[UR16][R4.64+0x18] ;  /* 0x00001810040c7981 */ /* 0x000f28000c1e1900 */
[----:B------:R-:W4:Y:S01]  /*06b0*/  LDG.E R13, desc[UR16][R2.64+0x18] ;  /* 0x00001810020d7981 */ /* 0x000f22000c1e1900 */
[----:B------:R-:W-:-:S04]  /*06c0*/  UIADD3 UR11, UPT, UPT, UR11, 0x10, URZ ;  /* 0x000000100b0b7890 */ /* 0x000fc8000fffe0ff */
[----:B------:R-:W-:Y:S01]  /*06d0*/  UISETP.NE.AND UP1, UPT, UR11, URZ, UPT ;  /* 0x000000ff0b00728c */ /* 0x000fe2000bf25270 */
[----:B------:R-:W-:Y:S02]  /*06e0*/  IADD3 R9, PT, PT, R9, 0x10, RZ ;  /* 0x0000001009097810 */ /* 0x000fe40007ffe0ff */
[----:B------:R-:W-:Y:S01]  /*06f0*/  IADD3 R6, PT, PT, R6, 0x10, RZ ;  /* 0x0000001006067810 */ /* 0x000fe20007ffe0ff */
[----:B--2---:R-:W-:-:S04]  /*0700*/  FFMA R15, R16, R15, R29 ;  /* 0x0000000f100f7223 */ /* 0x004fc8000000001d */
[----:B---3--:R-:W-:-:S04]  /*0710*/  FFMA R15, R14, R17, R15 ;  /* 0x000000110e0f7223 */ /* 0x008fc8000000000f */
[----:B----4-:R-:W-:-:S04]  /*0720*/  FFMA R15, R18, R19, R15 ;  /* 0x00000013120f7223 */ /* 0x010fc8000000000f */
[----:B------:R-:W-:-:S04]  /*0730*/  FFMA R15, R20, R21, R15 ;  /* 0x00000015140f7223 */ /* 0x000fc8000000000f */
[----:B------:R-:W-:-:S04]  /*0740*/  FFMA R15, R22, R23, R15 ;  /* 0x00000017160f7223 */ /* 0x000fc8000000000f */
[----:B------:R-:W-:-:S04]  /*0750*/  FFMA R11, R10, R11, R15 ;  /* 0x0000000b0a0b7223 */ /* 0x000fc8000000000f */
[----:B------:R-:W-:-:S04]  /*0760*/  FFMA R11, R24, R25, R11 ;  /* 0x00000019180b7223 */ /* 0x000fc8000000000b */
[----:B------:R-:W-:-:S04]  /*0770*/  FFMA R11, R12, R13, R11 ;  /* 0x0000000d0c0b7223 */ /* 0x000fc8000000000b */
[----:B------:R-:W-:Y:S01]  /*0780*/  FFMA R14, R26, R27, R11 ;  /* 0x0000001b1a0e7223 */ /* 0x000fe2000000000b */
[----:B------:R-:W-:Y:S06]  /*0790*/  BRA.U UP1, `(.L_x_57) ;  /* 0xfffffffd01147547 */ /* 0x000fec000b83ffff */
.L_x_56:
[----:B------:R-:W-:Y:S05]  /*07a0*/  BRA.U !UP0, `(.L_x_55) ;  /* 0x00000005082c7547 */ /* 0x000fea000b800000 */
[----:B------:R-:W-:Y:S02]  /*07b0*/  UISETP.GE.U32.AND UP0, UPT, UR10, 0x8, UPT ;  /* 0x000000080a00788c */ /* 0x000fe4000bf06070 */
[----:B------:R-:W-:-:S04]  /*07c0*/  ULOP3.LUT UR6, UR9, 0x7, URZ, 0xc0, !UPT ;  /* 0x0000000709067892 */ /* 0x000fc8000f8ec0ff */
[----:B------:R-:W-:-:S03]  /*07d0*/  UISETP.NE.AND UP1, UPT, UR6, URZ, UPT ;  /* 0x000000ff0600728c */ /* 0x000fc6000bf25270 */
[----:B------:R-:W-:Y:S08]  /*07e0*/  BRA.U !UP0, `(.L_x_58) ;  /* 0x00000001087c7547 */ /* 0x000ff0000b800000 */
[----:B------:R-:W0:Y:S01]  /*07f0*/  LDC.64 R2, c[0x0][0x380] ;  /* 0x0000e000ff027b82 */ /* 0x000e220000000a00 */
[----:B------:R-:W-:Y:S02]  /*0800*/  IADD3 R9, PT, PT, R8, UR4, RZ ;  /* 0x0000000408097c10 */ /* 0x000fe4000fffe0ff */
[----:B------:R-:W-:-:S05]  /*0810*/  IADD3 R11, PT, PT, R7, UR4, RZ ;  /* 0x00000004070b7c10 */ /* 0x000fca000fffe0ff */
[----:B------:R-:W1:Y:S01]  /*0820*/  LDC.64 R4, c[0x0][0x388] ;  /* 0x0000e200ff047b82 */ /* 0x000e620000000a00 */
[----:B0-----:R-:W-:-:S05]  /*0830*/  IMAD.WIDE R2, R9, 0x4, R2 ;  /* 0x0000000409027825 */ /* 0x001fca00078e0202 */
[----:B------:R-:W2:Y:S01]  /*0840*/  LDG.E R13, desc[UR16][R2.64+0x4] ;  /* 0x00000410020d7981 */ /* 0x000ea2000c1e1900 */
[----:B-1----:R-:W-:-:S03]  /*0850*/  IMAD.WIDE R4, R11, 0x4, R4 ;  /* 0x000000040b047825 */ /* 0x002fc600078e0204 */
[----:B------:R-:W3:Y:S04]  /*0860*/  LDG.E R15, desc[UR16][R2.64+0x8] ;  /* 0x00000810020f7981 */ /* 0x000ee8000c1e1900 */
[----:B------:R-:W4:Y:S04]  /*0870*/  LDG.E R11, desc[UR16][R2.64] ;  /* 0x00000010020b7981 */ /* 0x000f28000c1e1900 */
[----:B------:R-:W4:Y:S04]  /*0880*/  LDG.E R10, desc[UR16][R4.64] ;  /* 0x00000010040a7981 */ /* 0x000f28000c1e1900 */
[----:B------:R-:W2:Y:S04]  /*0890*/  LDG.E R12, desc[UR16][R4.64+0x4] ;  /* 0x00000410040c7981 */ /* 0x000ea8000c1e1900 */
[----:B------:R-:W3:Y:S04]  /*08a0*/  LDG.E R16, desc[UR16][R4.64+0x8] ;  /* 0x0000081004107981 */ /* 0x000ee8000c1e1900 */
        /* <DEDUP_REMOVED lines=9> */
[----:B------:R-:W3:Y:S01]  /*0940*/  LDG.E R24, desc[UR16][R4.64+0x1c] ;  /* 0x00001c1004187981 */ /* 0x000ee2000c1e1900 */
[----:B------:R-:W-:Y:S01]  /*0950*/  UIADD3 UR4, UPT, UPT, UR4, 0x8, URZ ;  /* 0x0000000804047890 */ /* 0x000fe2000fffe0ff */
[----:B----45:R-:W-:-:S04]  /*0960*/  FFMA R10, R11, R10, R14 ;  /* 0x0000000a0b0a7223 */ /* 0x030fc8000000000e */
[----:B--2---:R-:W-:-:S04]  /*0970*/  FFMA R10, R13, R12, R10 ;  /* 0x0000000c0d0a7223 */ /* 0x004fc8000000000a */
[----:B---3--:R-:W-:-:S04]  /*0980*/  FFMA R10, R15, R16, R10 ;  /* 0x000000100f0a7223 */ /* 0x008fc8000000000a */
[----:B------:R-:W-:-:S04]  /*0990*/  FFMA R10, R17, R18, R10 ;  /* 0x00000012110a7223 */ /* 0x000fc8000000000a */
[----:B------:R-:W-:-:S04]  /*09a0*/  FFMA R10, R19, R20, R10 ;  /* 0x00000014130a7223 */ /* 0x000fc8000000000a */
[----:B------:R-:W-:-:S04]  /*09b0*/  FFMA R21, R21, R22, R10 ;  /* 0x0000001615157223 */ /* 0x000fc8000000000a */
[----:B------:R-:W-:-:S04]  /*09c0*/  FFMA R6, R6, R9, R21 ;  /* 0x0000000906067223 */ /* 0x000fc80000000015 */
[----:B------:R-:W-:-:S07]  /*09d0*/  FFMA R14, R23, R24, R6 ;  /* 0x00000018170e7223 */ /* 0x000fce0000000006 */
.L_x_58:
        /* <DEDUP_REMOVED lines=13> */
[----:B------:R-:W2:Y:S04]  /*0ab0*/  LDG.E R6, desc[UR16][R4.64] ;  /* 0x0000001004067981 */ /* 0x000ea8000c1e1900 */
[----:B------:R-:W4:Y:S04]  /*0ac0*/  LDG.E R11, desc[UR16][R2.64+0x4] ;  /* 0x00000410020b7981 */ /* 0x000f28000c1e1900 */
[----:B------:R-:W4:Y:S04]  /*0ad0*/  LDG.E R10, desc[UR16][R4.64+0x4] ;  /* 0x00000410040a7981 */ /* 0x000f28000c1e1900 */
[----:B------:R-:W3:Y:S04]  /*0ae0*/  LDG.E R12, desc[UR16][R4.64+0x8] ;  /* 0x00000810040c7981 */ /* 0x000ee8000c1e1900 */
[----:B------:R-:W3:Y:S04]  /*0af0*/  LDG.E R15, desc[UR16][R2.64+0xc] ;  /* 0x00000c10020f7981 */ /* 0x000ee8000c1e1900 */
[----:B------:R-:W3:Y:S01]  /*0b00*/  LDG.E R16, desc[UR16][R4.64+0xc] ;  /* 0x00000c1004107981 */ /* 0x000ee2000c1e1900 */
[----:B------:R-:W-:Y:S01]  /*0b10*/  UIADD3 UR4, UPT, UPT, UR4, 0x4, URZ ;  /* 0x0000000404047890 */ /* 0x000fe2000fffe0ff */
[----:B--2--5:R-:W-:-:S04]  /*0b20*/  FFMA R6, R9, R6, R14 ;  /* 0x0000000609067223 */ /* 0x024fc8000000000e */
[----:B----4-:R-:W-:-:S04]  /*0b30*/  FFMA R6, R11, R10, R6 ;  /* 0x0000000a0b067223 */ /* 0x010fc80000000006 */
[----:B---3--:R-:W-:-:S04]  /*0b40*/  FFMA R6, R13, R12, R6 ;  /* 0x0000000c0d067223 */ /* 0x008fc80000000006 */
[----:B------:R-:W-:-:S07]  /*0b50*/  FFMA R14, R15, R16, R6 ;  /* 0x000000100f0e7223 */ /* 0x000fce0000000006 */
.L_x_59:
[----:B------:R-:W-:Y:S05]  /*0b60*/  BRA.U !UP1, `(.L_x_55) ;  /* 0x00000001093c7547 */ /* 0x000fea000b800000 */
[----:B------:R-:W0:Y:S01]  /*0b70*/  LDC.64 R12, c[0x0][0x380] ;  /* 0x0000e000ff0c7b82 */ /* 0x000e220000000a00 */
[----:B------:R-:W-:Y:S01]  /*0b80*/  IADD3 R7, PT, PT, R7, UR4, RZ ;  /* 0x0000000407077c10 */ /* 0x000fe2000fffe0ff */
[----:B------:R-:W-:Y:S01]  /*0b90*/  UIADD3 UR5, UPT, UPT, -UR5, URZ, URZ ;  /* 0x000000ff05057290 */ /* 0x000fe2000fffe1ff */
[----:B------:R-:W-:-:S05]  /*0ba0*/  IADD3 R9, PT, PT, R8, UR4, RZ ;  /* 0x0000000408097c10 */ /* 0x000fca000fffe0ff */
[----:B------:R-:W1:Y:S06]  /*0bb0*/  LDC.64 R10, c[0x0][0x388] ;  /* 0x0000e200ff0a7b82 */ /* 0x000e6c0000000a00 */
.L_x_60:
[----:B-1----:R-:W-:-:S04]  /*0bc0*/  IMAD.WIDE R2, R7, 0x4, R10 ;  /* 0x0000000407027825 */ /* 0x002fc800078e020a */
[----:B0-----:R-:W-:Y:S02]  /*0bd0*/  IMAD.WIDE R4, R9, 0x4, R12 ;  /* 0x0000000409047825 */ /* 0x001fe400078e020c */
[----:B------:R-:W2:Y:S04]  /*0be0*/  LDG.E R2, desc[UR16][R2.64] ;  /* 0x0000001002027981 */ /* 0x000ea8000c1e1900 */
[----:B------:R-:W2:Y:S01]  /*0bf0*/  LDG.E R5, desc[UR16][R4.64] ;  /* 0x0000001004057981 */ /* 0x000ea2000c1e1900 */
[----:B------:R-:W-:Y:S01]  /*0c00*/  UIADD3 UR5, UPT, UPT, UR5, 0x1, URZ ;  /* 0x0000000105057890 */ /* 0x000fe2000fffe0ff */
[----:B------:R-:W-:Y:S02]  /*0c10*/  IADD3 R7, PT, PT, R7, 0x1, RZ ;  /* 0x0000000107077810 */ /* 0x000fe40007ffe0ff */
[----:B------:R-:W-:Y:S01]  /*0c20*/  IADD3 R9, PT, PT, R9, 0x1, RZ ;  /* 0x0000000109097810 */ /* 0x000fe20007ffe0ff */
[----:B------:R-:W-:Y:S01]  /*0c30*/  UISETP.NE.AND UP0, UPT, UR5, URZ, UPT ;  /* 0x000000ff0500728c */ /* 0x000fe2000bf05270 */
[----:B--2--5:R-:W-:-:S08]  /*0c40*/  FFMA R14, R5, R2, R14 ;  /* 0x00000002050e7223 */ /* 0x024fd0000000000e */
[----:B------:R-:W-:Y:S05]  /*0c50*/  BRA.U UP0, `(.L_x_60) ;  /* 0xfffffffd00d87547 */ /* 0x000fea000b83ffff */
.L_x_55:
[----:B------:R-:W0:Y:S02]  /*0c60*/  LDC.64 R2, c[0x0][0x398] ;  /* 0x0000e600ff027b82 */ /* 0x000e240000000a00 */
[----:B0-----:R-:W-:-:S05]  /*0c70*/  IMAD.WIDE R2, R0, 0x4, R2 ;  /* 0x0000000400027825 */ /* 0x001fca00078e0202 */
[----:B-----5:R-:W-:Y:S01]  /*0c80*/  STG.E desc[UR16][R2.64], R14 ;  /* 0x0000000e02007986 */ /* 0x020fe2000c101910 */
[----:B------:R-:W-:Y:S05]  /*0c90*/  EXIT ;  /* 0x000000000000794d */ /* 0x000fea0003800000 */
.L_x_61:
        /* <DEDUP_REMOVED lines=14> */
.L_x_84:


//--------------------- .text._Z16maxpool2d_kernelPKfPfiiiiii --------------------------
	.section	.text._Z16maxpool2d_kernelPKfPfiiiiii,"ax",@progbits
	.align	128
        .global         _Z16maxpool2d_kernelPKfPfiiiiii
        .type           _Z16maxpool2d_kernelPKfPfiiiiii,@function
        .size           _Z16maxpool2d_kernelPKfPfiiiiii,(.L_x_85 - _Z16maxpool2d_kernelPKfPfiiiiii)
        .other          _Z16maxpool2d_kernelPKfPfiiiiii,@"STO_CUDA_ENTRY STV_DEFAULT"
_Z16maxpool2d_kernelPKfPfiiiiii:
.text._Z16maxpool2d_kernelPKfPfiiiiii:
[----:B------:R-:W-:Y:S08]  /*0000*/  LDC R1, c[0x0][0x37c] ;  /* 0x0000df00ff017b82 */ /* 0x000ff00000000800 */
[----:B------:R-:W0:Y:S01]  /*0010*/  LDC.64 R2, c[0x0][0x3a0] ;  /* 0x0000e800ff027b82 */ /* 0x000e220000000a00 */
[----:B------:R-:W1:Y:S07]  /*0020*/  LDCU UR10, c[0x0][0x398] ;  /* 0x00007300ff0a77ac */ /* 0x000e6e0008000800 */
[----:B------:R-:W2:Y:S08]  /*0030*/  LDC R7, c[0x0][0x39c] ;  /* 0x0000e700ff077b82 */ /* 0x000eb00000000800 */
[----:B------:R-:W3:Y:S01]  /*0040*/  S2UR UR4, SR_CTAID.X ;  /* 0x00000000000479c3 */ /* 0x000ee20000002500 */
[----:B0-----:R-:W-:-:S02]  /*0050*/  IABS R10, R3 ;  /* 0x00000003000a7213 */ /* 0x001fc40000000000 */
[----:B-1----:R-:W-:Y:S02]  /*0060*/  IADD3 R0, PT, PT, -R2, UR10, RZ ;  /* 0x0000000a02007c10 */ /* 0x002fe4000fffe1ff */
[----:B------:R-:W0:Y:S01]  /*0070*/  I2F.RP R6, R10 ;  /* 0x0000000a00067306 */ /* 0x000e220000209400 */
[----:B--2---:R-:W-:-:S07]  /*0080*/  IMAD.IADD R8, R7, 0x1, -R2 ;  /* 0x0000000107087824 */ /* 0x004fce00078e0a02 */
[----:B0-----:R-:W0:Y:S02]  /*0090*/  MUFU.RCP R6, R6 ;  /* 0x0000000600067308 */ /* 0x001e240000001000 */
[----:B0-----:R-:W-:Y:S01]  /*00a0*/  VIADD R4, R6, 0xffffffe ;  /* 0x0ffffffe06047836 */ /* 0x001fe20000000000 */
[----:B------:R-:W-:Y:S02]  /*00b0*/  IABS R6, R8 ;  /* 0x0000000800067213 */ /* 0x000fe40000000000 */
[----:B------:R-:W-:-:S03]  /*00c0*/  LOP3.LUT R8, R8, R3, RZ, 0x3c, !PT ;  /* 0x0000000308087212 */ /* 0x000fc600078e3cff */
[----:B------:R0:W1:Y:S02]  /*00d0*/  F2I.FTZ.U32.TRUNC.NTZ R5, R4 ;  /* 0x0000000400057305 */ /* 0x000064000021f000 */
[----:B0-----:R-:W-:Y:S02]  /*00e0*/  IMAD.MOV.U32 R4, RZ, RZ, RZ ;  /* 0x000000ffff047224 */ /* 0x001fe400078e00ff */
[----:B-1----:R-:W-:-:S04]  /*00f0*/  IMAD.MOV R9, RZ, RZ, -R5 ;  /* 0x000000ffff097224 */ /* 0x002fc800078e0a05 */
[----:B------:R-:W-:Y:S01]  /*0100*/  IMAD R7, R9, R10, RZ ;  /* 0x0000000a09077224 */ /* 0x000fe200078e02ff */
[----:B------:R-:W-:Y:S02]  /*0110*/  IABS R9, R0 ;  /* 0x0000000000097213 */ /* 0x000fe40000000000 */
[----:B------:R-:W-:Y:S01]  /*0120*/  LOP3.LUT R0, R0, R3, RZ, 0x3c, !PT ;  /* 0x0000000300007212 */ /* 0x000fe200078e3cff */
[----:B------:R-:W-:Y:S01]  /*0130*/  IMAD.HI.U32 R5, R5, R7, R4 ;  /* 0x0000000705057227 */ /* 0x000fe200078e0004 */
[----:B------:R-:W-:Y:S02]  /*0140*/  MOV R4, R9 ;  /* 0x0000000900047202 */ /* 0x000fe40000000f00 */
[----:B------:R-:W-:Y:S01]  /*0150*/  ISETP.GE.AND P3, PT, R0, RZ, PT ;  /* 0x000000ff0000720c */ /* 0x000fe20003f66270 */
[----:B------:R-:W-:Y:S01]  /*0160*/  IMAD.MOV.U32 R7, RZ, RZ, R6 ;  /* 0x000000ffff077224 */ /* 0x000fe200078e0006 */
[----:B------:R-:W3:Y:S01]  /*0170*/  LDC R0, c[0x0][0x360] ;  /* 0x0000d800ff007b82 */ /* 0x000ee20000000800 */
[----:B------:R-:W-:-:S04]  /*0180*/  IMAD.HI.U32 R6, R5, R4, RZ ;  /* 0x0000000405067227 */ /* 0x000fc800078e00ff */
[----:B------:R-:W-:-:S04]  /*0190*/  IMAD.HI.U32 R9, R5, R7, RZ ;  /* 0x0000000705097227 */ /* 0x000fc800078e00ff */
[----:B------:R-:W-:Y:S02]  /*01a0*/  IMAD.MOV R5, RZ, RZ, -R6 ;  /* 0x000000ffff057224 */ /* 0x000fe400078e0a06 */
[----:B------:R-:W-:Y:S02]  /*01b0*/  IMAD.MOV R11, RZ, RZ, -R9 ;  /* 0x000000ffff0b7224 */ /* 0x000fe400078e0a09 */
[C---:B------:R-:W-:Y:S02]  /*01c0*/  IMAD R4, R10.reuse, R5, R4 ;  /* 0x000000050a047224 */ /* 0x040fe400078e0204 */
[C---:B------:R-:W-:Y:S02]  /*01d0*/  IMAD R7, R10.reuse, R11, R7 ;  /* 0x0000000b0a077224 */ /* 0x040fe400078e0207 */
[----:B------:R-:W3:Y:S01]  /*01e0*/  S2R R11, SR_TID.X ;  /* 0x00000000000b7919 */ /* 0x000ee20000002100 */
[C---:B------:R-:W-:Y:S02]  /*01f0*/  ISETP.GT.U32.AND P2, PT, R10.reuse, R4, PT ;  /* 0x000000040a00720c */ /* 0x040fe40003f44070 */
[----:B------:R-:W-:-:S11]  /*0200*/  ISETP.GT.U32.AND P4, PT, R10, R7, PT ;  /* 0x000000070a00720c */ /* 0x000fd60003f84070 */
[----:B------:R-:W-:Y:S02]  /*0210*/  @!P2 IMAD.IADD R4, R4, 0x1, -R10 ;  /* 0x000000010404a824 */ /* 0x000fe400078e0a0a */
[-C--:B------:R-:W-:Y:S01]  /*0220*/  @!P4 IADD3 R7, PT, PT, R7, -R10.reuse, RZ ;  /* 0x8000000a0707c210 */ /* 0x080fe20007ffe0ff */
[----:B------:R-:W-:Y:S01]  /*0230*/  @!P2 VIADD R6, R6, 0x1 ;  /* 0x000000010606a836 */ /* 0x000fe20000000000 */
[----:B------:R-:W-:Y:S01]  /*0240*/  ISETP.GE.AND P2, PT, R8, RZ, PT ;  /* 0x000000ff0800720c */ /* 0x000fe20003f46270 */
[----:B------:R-:W-:Y:S01]  /*0250*/  @!P4 VIADD R9, R9, 0x1 ;  /* 0x000000010909c836 */ /* 0x000fe20000000000 */
[-C--:B------:R-:W-:Y:S02]  /*0260*/  ISETP.GE.U32.AND P0, PT, R4, R10.reuse, PT ;  /* 0x0000000a0400720c */ /* 0x080fe40003f06070 */
[----:B------:R-:W0:Y:S01]  /*0270*/  LDC.64 R4, c[0x0][0x390] ;  /* 0x0000e400ff047b82 */ /* 0x000e220000000a00 */
[----:B------:R-:W-:Y:S02]  /*0280*/  ISETP.GE.U32.AND P1, PT, R7, R10, PT ;  /* 0x0000000a0700720c */ /* 0x000fe40003f26070 */
[----:B------:R-:W-:Y:S01]  /*0290*/  LOP3.LUT R7, RZ, R3, RZ, 0x33, !PT ;  /* 0x00000003ff077212 */ /* 0x000fe200078e33ff */
[----:B---3--:R-:W-:-:S07]  /*02a0*/  IMAD R0, R0, UR4, R11 ;  /* 0x0000000400007c24 */ /* 0x008fce000f8e020b */
[----:B------:R-:W-:Y:S01]  /*02b0*/  @P0 VIADD R6, R6, 0x1 ;  /* 0x0000000106060836 */ /* 0x000fe20000000000 */
[----:B------:R-:W-:Y:S02]  /*02c0*/  ISETP.NE.AND P0, PT, R3, RZ, PT ;  /* 0x000000ff0300720c */ /* 0x000fe40003f05270 */
[----:B------:R-:W-:Y:S02]  /*02d0*/  @P1 VIADD R9, R9, 0x1 ;  /* 0x0000000109091836 */ /* 0x000fe40000000000 */
[----:B------:R-:W-:Y:S02]  /*02e0*/  @!P3 IADD3 R6, PT, PT, -R6, RZ, RZ ;  /* 0x000000ff0606b210 */ /* 0x000fe40007ffe1ff */
[----:B------:R-:W-:Y:S02]  /*02f0*/  @!P2 IMAD.MOV R9, RZ, RZ, -R9 ;  /* 0x000000ffff09a224 */ /* 0x000fe400078e0a09 */
[----:B------:R-:W-:-:S03]  /*0300*/  SEL R13, R7, R6, !P0 ;  /* 0x00000006070d7207 */ /* 0x000fc60004000000 */
[----:B------:R-:W-:Y:S01]  /*0310*/  SEL R9, R7, R9, !P0 ;  /* 0x0000000907097207 */ /* 0x000fe20004000000 */
[----:B0-----:R-:W-:-:S04]  /*0320*/  IMAD R4, R5, R4, RZ ;  /* 0x0000000405047224 */ /* 0x001fc800078e02ff */
[----:B------:R-:W-:-:S04]  /*0330*/  IMAD R4, R13, R4, R4 ;  /* 0x000000040d047224 */ /* 0x000fc800078e0204 */
[----:B------:R-:W-:-:S05]  /*0340*/  IMAD R7, R9, R4, R4 ;  /* 0x0000000409077224 */ /* 0x000fca00078e0204 */
[----:B------:R-:W-:-:S13]  /*0350*/  ISETP.GE.AND P0, PT, R0, R7, PT ;  /* 0x000000070000720c */ /* 0x000fda0003f06270 */
[----:B------:R-:W-:Y:S05]  /*0360*/  @P0 EXIT ;  /* 0x000000000000094d */ /* 0x000fea0003800000 */
[----:B------:R-:W-:Y:S01]  /*0370*/  VIADD R9, R9, 0x1 ;  /* 0x0000000109097836 */ /* 0x000fe20000000000 */
[----:B------:R-:W-:Y:S01]  /*0380*/  IADD3 R4, PT, PT, R13, 0x1, RZ ;  /* 0x000000010d047810 */ /* 0x000fe20007ffe0ff */
[----:B------:R-:W0:Y:S01]  /*0390*/  LDCU.64 UR8, c[0x0][0x358] ;  /* 0x00006b00ff0877ac */ /* 0x000e220008000a00 */
[----:B------:R-:W-:Y:S02]  /*03a0*/  IABS R12, R0 ;  /* 0x00000000000c7213 */ /* 0x000fe40000000000 */
[----:B------:R-:W-:Y:S02]  /*03b0*/  IABS R11, R9 ;  /* 0x00000009000b7213 */ /* 0x000fe40000000000 */
[----:B------:R-:W-:Y:S02]  /*03c0*/  IABS R14, R4 ;  /* 0x00000004000e7213 */ /* 0x000fe40000000000 */
[----:B------:R-:W1:Y:S08]  /*03d0*/  I2F.RP R10, R11 ;  /* 0x0000000b000a7306 */ /* 0x000e700000209400 */
[----:B-1----:R-:W1:Y:S02]  /*03e0*/  MUFU.RCP R10, R10 ;  /* 0x0000000a000a7308 */ /* 0x002e640000001000 */
[----:B-1----:R-:W-:-:S06]  /*03f0*/  VIADD R6, R10, 0xffffffe ;  /* 0x0ffffffe0a067836 */ /* 0x002fcc0000000000 */
[----:B------:R1:W2:Y:S02]  /*0400*/  F2I.FTZ.U32.TRUNC.NTZ R7, R6 ;  /* 0x0000000600077305 */ /* 0x0002a4000021f000 */
[----:B-1----:R-:W-:Y:S02]  /*0410*/  IMAD.MOV.U32 R6, RZ, RZ, RZ ;  /* 0x000000ffff067224 */ /* 0x002fe400078e00ff */
[----:B--2---:R-:W-:-:S04]  /*0420*/  IMAD.MOV R8, RZ, RZ, -R7 ;  /* 0x000000ffff087224 */ /* 0x004fc800078e0a07 */
[----:B------:R-:W-:Y:S02]  /*0430*/  IMAD R13, R8, R11, RZ ;  /* 0x0000000b080d7224 */ /* 0x000fe400078e02ff */
[----:B------:R-:W-:Y:S01]  /*0440*/  IMAD.MOV.U32 R8, RZ, RZ, R14 ;  /* 0x000000ffff087224 */ /* 0x000fe200078e000e */
[----:B------:R-:W-:Y:S01]  /*0450*/  IABS R14, R9 ;  /* 0x00000009000e7213 */ /* 0x000fe20000000000 */
[----:B------:R-:W-:Y:S01]  /*0460*/  IMAD.HI.U32 R7, R7, R13, R6 ;  /* 0x0000000d07077227 */ /* 0x000fe200078e0006 */
[----:B------:R-:W-:Y:S01]  /*0470*/  LOP3.LUT R6, R0, R9, RZ, 0x3c, !PT ;  /* 0x0000000900067212 */ /* 0x000fe200078e3cff */
[----:B------:R-:W1:Y:S02]  /*0480*/  I2F.RP R10, R8 ;  /* 0x00000008000a7306 */ /* 0x000e640000209400 */
[----:B------:R-:W-:Y:S01]  /*0490*/  IMAD.MOV R14, RZ, RZ, -R14 ;  /* 0x000000ffff0e7224 */ /* 0x000fe200078e0a0e */
[----:B------:R-:W-:Y:S01]  /*04a0*/  ISETP.GE.AND P2, PT, R6, RZ, PT ;  /* 0x000000ff0600720c */ /* 0x000fe20003f46270 */
[----:B------:R-:W-:Y:S01]  /*04b0*/  IMAD.HI.U32 R13, R7, R12, RZ ;  /* 0x0000000c070d7227 */ /* 0x000fe200078e00ff */
[----:B------:R-:W-:-:S03]  /*04c0*/  IABS R6, R4 ;  /* 0x0000000400067213 */ /* 0x000fc60000000000 */
[----:B------:R-:W-:Y:S01]  /*04d0*/  IMAD R14, R13, R14, R12 ;  /* 0x0000000e0d0e7224 */ /* 0x000fe200078e020c */
[----:B------:R-:W-:Y:S01]  /*04e0*/  IADD3 R17, PT, PT, RZ, -R6, RZ ;  /* 0x80000006ff117210 */ /* 0x000fe20007ffe0ff */
[----:B------:R-:W-:-:S03]  /*04f0*/  IMAD.MOV.U32 R6, RZ, RZ, RZ ;  /* 0x000000ffff067224 */ /* 0x000fc600078e00ff */
[----:B------:R-:W-:Y:S01]  /*0500*/  ISETP.GT.U32.AND P1, PT, R11, R14, PT ;  /* 0x0000000e0b00720c */ /* 0x000fe20003f24070 */
[----:B-1----:R-:W1:-:S12]  /*0510*/  MUFU.RCP R10, R10 ;  /* 0x0000000a000a7308 */ /* 0x002e580000001000 */
[----:B------:R-:W-:Y:S02]  /*0520*/  @!P1 IMAD.IADD R14, R14, 0x1, -R11 ;  /* 0x000000010e0e9824 */ /* 0x000fe400078e0a0b */
[----:B------:R-:W-:-:S03]  /*0530*/  @!P1 VIADD R13, R13, 0x1 ;  /* 0x000000010d0d9836 */ /* 0x000fc60000000000 */
[----:B------:R-:W-:Y:S02]  /*0540*/  ISETP.GE.U32.AND P0, PT, R14, R11, PT ;  /* 0x0000000b0e00720c */ /* 0x000fe40003f06070 */
[----:B-1----:R-:W-:Y:S02]  /*0550*/  IADD3 R7, PT, PT, R10, 0xffffffe, RZ ;  /* 0x0ffffffe0a077810 */ /* 0x002fe40007ffe0ff */
[----:B------:R-:W-:-:S04]  /*0560*/  LOP3.LUT R10, RZ, R9, RZ, 0x33, !PT ;  /* 0x00000009ff0a7212 */ /* 0x000fc800078e33ff */
[----:B------:R-:W1:Y:S05]  /*0570*/  F2I.FTZ.U32.TRUNC.NTZ R7, R7 ;  /* 0x0000000700077305 */ /* 0x000e6a000021f000 */
[----:B------:R-:W-:Y:S01]  /*0580*/  @P0 VIADD R13, R13, 0x1 ;  /* 0x000000010d0d0836 */ /* 0x000fe20000000000 */
[----:B------:R-:W-:-:S03]  /*0590*/  ISETP.NE.AND P0, PT, R9, RZ, PT ;  /* 0x000000ff0900720c */ /* 0x000fc60003f05270 */
[----:B------:R-:W-:-:S05]  /*05a0*/  @!P2 IMAD.MOV R13, RZ, RZ, -R13 ;  /* 0x000000ffff0da224 */ /* 0x000fca00078e0a0d */
[----:B------:R-:W-:Y:S01]  /*05b0*/  SEL R13, R10, R13, !P0 ;  /* 0x0000000d0a0d7207 */ /* 0x000fe20004000000 */
[----:B-1----:R-:W-:-:S03]  /*05c0*/  IMAD.MOV R15, RZ, RZ, -R7 ;  /* 0x000000ffff0f7224 */ /* 0x002fc600078e0a07 */
[----:B------:R-:W-:Y:S01]  /*05d0*/  IABS R16, R13 ;  /* 0x0000000d00107213 */ /* 0x000fe20000000000 */
[----:B------:R-:W-:Y:S01]  /*05e0*/  IMAD R15, R15, R8, RZ ;  /* 0x000000080f0f7224 */ /* 0x000fe200078e02ff */
[----:B------:R-:W-:-:S03]  /*05f0*/  ISETP.GE.AND P3, PT, R13, RZ, PT ;  /* 0x000000ff0d00720c */ /* 0x000fc60003f66270 */
[----:B------:R-:W-:-:S04]  /*0600*/  IMAD.HI.U32 R6, R7, R15, R6 ;  /* 0x0000000f07067227 */ /* 0x000fc800078e0006 */
[----:B------:R-:W-:Y:S02]  /*0610*/  IMAD.MOV.U32 R7, RZ, RZ, R16 ;  /* 0x000000ffff077224 */ /* 0x000fe400078e0010 */
[----:B------:R-:W-:Y:S02]  /*0620*/  IMAD.MOV.U32 R16, RZ, RZ, R17 ;  /* 0x000000ffff107224 */ /* 0x000fe400078e0011 */
[----:B------:R-:W-:-:S04]  /*0630*/  IMAD.HI.U32 R6, R6, R7, RZ ;  /* 0x0000000706067227 */ /* 0x000fc800078e00ff */
[----:B------:R-:W-:-:S05]  /*0640*/  IMAD R16, R6, R16, R7 ;  /* 0x0000001006107224 */ /* 0x000fca00078e0207 */
[----:B------:R-:W-:-:S13]  /*0650*/  ISETP.GT.U32.AND P1, PT, R8, R16, PT ;  /* 0x000000100800720c */ /* 0x000fda0003f24070 */
[----:B------:R-:W-:Y:S01]  /*0660*/  @!P1 IMAD.IADD R16, R16, 0x1, -R8 ;  /* 0x0000000110109824 */ /* 0x000fe200078e0a08 */
[----:B------:R-:W-:-:S04]  /*0670*/  ISETP.NE.AND P1, PT, R4, RZ, PT ;  /* 0x000000ff0400720c */ /* 0x000fc80003f25270 */
[----:B------:R-:W-:-:S13]  /*0680*/  ISETP.GT.U32.AND P2, PT, R8, R16, PT ;  /* 0x000000100800720c */ /* 0x000fda0003f44070 */
[----:B------:R-:W-:Y:S01]  /*0690*/  @!P2 IADD3 R16, PT, PT, R16, -R8, RZ ;  /* 0x800000081010a210 */ /* 0x000fe20007ffe0ff */
[----:B------:R-:W-:Y:S01]  /*06a0*/  IMAD R8, R4, R9, RZ ;  /* 0x0000000904087224 */ /* 0x000fe200078e02ff */
[----:B------:R-:W-:-:S03]  /*06b0*/  ISETP.GE.AND P2, PT, R2, 0x1, PT ;  /* 0x000000010200780c */ /* 0x000fc60003f46270 */
[----:B------:R-:W-:Y:S01]  /*06c0*/  @!P3 IMAD.MOV R16, RZ, RZ, -R16 ;  /* 0x000000ffff10b224 */ /* 0x000fe200078e0a10 */
[----:B------:R-:W-:Y:S01]  /*06d0*/  @!P1 LOP3.LUT R16, RZ, R4, RZ, 0x33, !PT ;  /* 0x00000004ff109212 */ /* 0x000fe200078e33ff */
[----:B------:R-:W-:-:S08]  /*06e0*/  IMAD.MOV.U32 R4, RZ, RZ, -0x800000 ;  /* 0xff800000ff047424 */ /* 0x000fd000078e00ff */
[----:B0-----:R-:W-:Y:S05]  /*06f0*/  @!P2 BRA `(.L_x_62) ;  /* 0x0000000800e0a947 */ /* 0x001fea0003800000 */
[-C--:B------:R-:W-:Y:S01]  /*0700*/  IABS R17, R8.reuse ;  /* 0x0000000800117213 */ /* 0x080fe20000000000 */
[-C--:B------:R-:W-:Y:S01]  /*0710*/  IMAD R13, R8, R5.reuse, RZ ;  /* 0x00000005080d7224 */ /* 0x080fe200078e02ff */
[----:B------:R-:W-:Y:S01]  /*0720*/  IABS R4, R5 ;  /* 0x0000000500047213 */ /* 0x000fe20000000000 */
[----:B------:R-:W0:Y:S01]  /*0730*/  LDCU.64 UR6, c[0x0][0x380] ;  /* 0x00007000ff0677ac */ /* 0x000e220008000a00 */
[----:B------:R-:W1:Y:S01]  /*0740*/  I2F.RP R9, R17 ;  /* 0x0000001100097306 */ /* 0x000e620000209400 */
[----:B------:R-:W-:Y:S02]  /*0750*/  IABS R19, R8 ;  /* 0x0000000800137213 */ /* 0x000fe40000000000 */
[----:B------:R-:W-:Y:S01]  /*0760*/  IABS R15, R13 ;  /* 0x0000000d000f7213 */ /* 0x000fe20000000000 */
[----:B------:R-:W-:Y:S01]  /*0770*/  UMOV UR4, URZ ;  /* 0x000000ff00047c82 */ /* 0x000fe20008000000 */
[----:B------:R-:W-:Y:S02]  /*0780*/  ISETP.NE.AND P5, PT, R13, RZ, PT ;  /* 0x000000ff0d00720c */ /* 0x000fe40003fa5270 */
[----:B------:R-:W-:Y:S01]  /*0790*/  ISETP.GT.U32.AND P6, PT, R11, R14, PT ;  /* 0x0000000e0b00720c */ /* 0x000fe20003fc4070 */
[----:B------:R-:W2:Y:S01]  /*07a0*/  I2F.RP R18, R15 ;  /* 0x0000000f00127306 */ /* 0x000ea20000209400 */
[----:B------:R-:W-:-:S02]  /*07b0*/  IADD3 R11, PT, PT, R14, -R11, RZ ;  /* 0x8000000b0e0b7210 */ /* 0x000fc40007ffe0ff */
[C---:B------:R-:W-:Y:S02]  /*07c0*/  LOP3.LUT R23, R2.reuse, 0x7, RZ, 0xc0, !PT ;  /* 0x0000000702177812 */ /* 0x040fe400078ec0ff */
[----:B------:R-:W-:Y:S02]  /*07d0*/  SEL R11, R11, R14, !P6 ;  /* 0x0000000e0b0b7207 */ /* 0x000fe40007000000 */
[----:B------:R-:W-:Y:S01]  /*07e0*/  LOP3.LUT R22, R2, 0xf, RZ, 0xc0, !PT ;  /* 0x0000000f02167812 */ /* 0x000fe200078ec0ff */
[----:B-1----:R-:W1:Y:S01]  /*07f0*/  MUFU.RCP R9, R9 ;  /* 0x0000000900097308 */ /* 0x002e620000001000 */
[----:B0-----:R-:W-:-:S04]  /*0800*/  UIADD3 UR5, UP0, UPT, UR6, 0x20, URZ ;  /* 0x0000002006057890 */ /* 0x001fc8000ff1e0ff */
[----:B------:R-:W-:-:S03]  /*0810*/  UIADD3.X UR6, UPT, UPT, URZ, UR7, URZ, UP0, !UPT ;  /* 0x00000007ff067290 */ /* 0x000fc600087fe4ff */
[----:B------:R-:W0:Y:S08]  /*0820*/  I2F.RP R21, R4 ;  /* 0x0000000400157306 */ /* 0x000e300000209400 */
[----:B--2---:R-:W-:Y:S01]  /*0830*/  MUFU.RCP R18, R18 ;  /* 0x0000001200127308 */ /* 0x004fe20000001000 */
[----:B-1----:R-:W-:-:S07]  /*0840*/  VIADD R6, R9, 0xffffffe ;  /* 0x0ffffffe09067836 */ /* 0x002fce0000000000 */
[----:B------:R1:W2:Y:S08]  /*0850*/  F2I.FTZ.U32.TRUNC.NTZ R7, R6 ;  /* 0x0000000600077305 */ /* 0x0002b0000021f000 */
[----:B0-----:R-:W0:Y:S01]  /*0860*/  MUFU.RCP R21, R21 ;  /* 0x0000001500157308 */ /* 0x001e220000001000 */
[----:B-1----:R-:W-:Y:S02]  /*0870*/  HFMA2 R6, -RZ, RZ, 0, 0 ;  /* 0x00000000ff067431 */ /* 0x002fe400000001ff */
[----:B--2---:R-:W-:-:S04]  /*0880*/  IMAD.MOV R20, RZ, RZ, -R7 ;  /* 0x000000ffff147224 */ /* 0x004fc800078e0a07 */
[----:B------:R-:W-:Y:S02]  /*0890*/  IMAD R9, R20, R17, RZ ;  /* 0x0000001114097224 */ /* 0x000fe400078e02ff */
[----:B------:R-:W-:Y:S02]  /*08a0*/  IMAD.MOV R20, RZ, RZ, -R19 ;  /* 0x000000ffff147224 */ /* 0x000fe400078e0a13 */
[----:B------:R-:W-:-:S04]  /*08b0*/  IMAD.HI.U32 R7, R7, R9, R6 ;  /* 0x0000000907077227 */ /* 0x000fc800078e0006 */
[----:B------:R-:W-:Y:S01]  /*08c0*/  VIADD R6, R18, 0xffffffe ;  /* 0x0ffffffe12067836 */ /* 0x000fe20000000000 */
[----:B------:R-:W-:Y:S01]  /*08d0*/  IABS R18, R13 ;  /* 0x0000000d00127213 */ /* 0x000fe20000000000 */
[----:B------:R-:W-:Y:S02]  /*08e0*/  IMAD.HI.U32 R19, R7, R12, RZ ;  /* 0x0000000c07137227 */ /* 0x000fe400078e00ff */
[----:B------:R-:W1:Y:S02]  /*08f0*/  F2I.FTZ.U32.TRUNC.NTZ R7, R6 ;  /* 0x0000000600077305 */ /* 0x000e64000021f000 */
[----:B------:R-:W-:Y:S02]  /*0900*/  IMAD R20, R19, R20, R12 ;  /* 0x0000001413147224 */ /* 0x000fe400078e020c */
[----:B0-----:R-:W-:-:S03]  /*0910*/  VIADD R9, R21, 0xffffffe ;  /* 0x0ffffffe15097836 */ /* 0x001fc60000000000 */
[----:B------:R-:W-:-:S03]  /*0920*/  ISETP.GT.U32.AND P2, PT, R17, R20, PT ;  /* 0x000000141100720c */ /* 0x000fc60003f44070 */
[----:B------:R-:W0:Y:S01]  /*0930*/  F2I.FTZ.U32.TRUNC.NTZ R9, R9 ;  /* 0x0000000900097305 */ /* 0x000e22000021f000 */
[----:B-1----:R-:W-:-:S09]  /*0940*/  IMAD.MOV R6, RZ, RZ, -R7 ;  /* 0x000000ffff067224 */ /* 0x002fd200078e0a07 */
[----:B------:R-:W-:Y:S01]  /*0950*/  @!P2 IMAD.IADD R20, R20, 0x1, -R17 ;  /* 0x000000011414a824 */ /* 0x000fe200078e0a11 */
[----:B------:R-:W-:Y:S02]  /*0960*/  @!P2 IADD3 R19, PT, PT, R19, 0x1, RZ ;  /* 0x000000011313a810 */ /* 0x000fe40007ffe0ff */
[----:B------:R-:W-:Y:S02]  /*0970*/  ISETP.NE.AND P2, PT, R8, RZ, PT ;  /* 0x000000ff0800720c */ /* 0x000fe40003f45270 */
[----:B------:R-:W-:Y:S01]  /*0980*/  ISETP.GE.U32.AND P1, PT, R20, R17, PT ;  /* 0x000000111400720c */ /* 0x000fe20003f26070 */
[----:B0-----:R-:W-:Y:S01]  /*0990*/  IMAD.MOV R21, RZ, RZ, -R9 ;  /* 0x000000ffff157224 */ /* 0x001fe200078e0a09 */
[----:B------:R-:W-:-:S04]  /*09a0*/  LOP3.LUT R17, R0, R8, RZ, 0x3c, !PT ;  /* 0x0000000800117212 */ /* 0x000fc800078e3cff */
[----:B------:R-:W-:-:S07]  /*09b0*/  ISETP.GE.AND P3, PT, R17, RZ, PT ;  /* 0x000000ff1100720c */ /* 0x000fce0003f66270 */
[----:B------:R-:W-:-:S04]  /*09c0*/  @P1 VIADD R19, R19, 0x1 ;  /* 0x0000000113131836 */ /* 0x000fc80000000000 */
[----:B------:R-:W-:Y:S02]  /*09d0*/  IMAD.MOV.U32 R17, RZ, RZ, R19 ;  /* 0x000000ffff117224 */ /* 0x000fe400078e0013 */
[----:B------:R-:W-:Y:S02]  /*09e0*/  IMAD R19, R6, R15, RZ ;  /* 0x0000000f06137224 */ /* 0x000fe400078e02ff */
[----:B------:R-:W-:Y:S01]  /*09f0*/  IMAD.MOV.U32 R6, RZ, RZ, RZ ;  /* 0x000000ffff067224 */ /* 0x000fe200078e00ff */
[----:B------:R-:W-:Y:S02]  /*0a00*/  @!P3 IADD3 R17, PT, PT, -R17, RZ, RZ ;  /* 0x000000ff1111b210 */ /* 0x000fe40007ffe1ff */
[----:B------:R-:W-:Y:S01]  /*0a10*/  @!P2 LOP3.LUT R17, RZ, R8, RZ, 0x33, !PT ;  /* 0x00000008ff11a212 */ /* 0x000fe200078e33ff */
[----:B------:R-:W-:-:S03]  /*0a20*/  IMAD.HI.U32 R7, R7, R19, R6 ;  /* 0x0000001307077227 */ /* 0x000fc600078e0006 */
[----:B------:R-:W-:Y:S01]  /*0a30*/  ISETP.GE.AND P4, PT, R17, RZ, PT ;  /* 0x000000ff1100720c */ /* 0x000fe20003f86270 */
[----:B------:R-:W-:Y:S02]  /*0a40*/  IMAD R19, R21, R4, RZ ;  /* 0x0000000415137224 */ /* 0x000fe400078e02ff */
[----:B------:R-:W-:Y:S01]  /*0a50*/  IMAD.MOV R6, RZ, RZ, -R18 ;  /* 0x000000ffff067224 */ /* 0x000fe200078e0a12 */
[----:B------:R-:W-:Y:S01]  /*0a60*/  IABS R18, R17 ;  /* 0x0000001100127213 */ /* 0x000fe20000000000 */
[----:B------:R-:W-:Y:S02]  /*0a70*/  IMAD.MOV.U32 R8, RZ, RZ, RZ ;  /* 0x000000ffff087224 */ /* 0x000fe400078e00ff */
[----:B------:R-:W-:-:S04]  /*0a80*/  IMAD.HI.U32 R7, R7, R12, RZ ;  /* 0x0000000c07077227 */ /* 0x000fc800078e00ff */
[----:B------:R-:W-:-:S04]  /*0a90*/  IMAD.HI.U32 R8, R9, R19, R8 ;  /* 0x0000001309087227 */ /* 0x000fc800078e0008 */
[----:B------:R-:W-:Y:S02]  /*0aa0*/  IMAD.MOV.U32 R9, RZ, RZ, R18 ;  /* 0x000000ffff097224 */ /* 0x000fe400078e0012 */
[----:B------:R-:W-:Y:S01]  /*0ab0*/  IMAD R12, R7, R6, R12 ;  /* 0x00000006070c7224 */ /* 0x000fe200078e020c */
[----:B------:R-:W-:Y:S01]  /*0ac0*/  LOP3.LUT R6, R0, R13, RZ, 0x3c, !PT ;  /* 0x0000000d00067212 */ /* 0x000fe200078e3cff */
[----:B------:R-:W-:-:S03]  /*0ad0*/  IMAD.HI.U32 R8, R8, R9, RZ ;  /* 0x0000000908087227 */ /* 0x000fc600078e00ff */
[----:B------:R-:W-:Y:S02]  /*0ae0*/  ISETP.GT.U32.AND P2, PT, R15, R12, PT ;  /* 0x0000000c0f00720c */ /* 0x000fe40003f44070 */
[----:B------:R-:W-:-:S05]  /*0af0*/  IADD3 R8, PT, PT, -R8, RZ, RZ ;  /* 0x000000ff08087210 */ /* 0x000fca0007ffe1ff */
[----:B------:R-:W-:Y:S02]  /*0b00*/  IMAD R9, R4, R8, R9 ;  /* 0x0000000804097224 */ /* 0x000fe400078e0209 */
[----:B------:R-:W-:-:S03]  /*0b10*/  VIADD R8, R23, 0xffffffff ;  /* 0xffffffff17087836 */ /* 0x000fc60000000000 */
[----:B------:R-:W-:Y:S01]  /*0b20*/  ISETP.GT.U32.AND P1, PT, R4, R9, PT ;  /* 0x000000090400720c */ /* 0x000fe20003f24070 */
[----:B------:R-:W-:Y:S02]  /*0b30*/  @!P2 IMAD.IADD R12, R12, 0x1, -R15 ;  /* 0x000000010c0ca824 */ /* 0x000fe400078e0a0f */
[----:B------:R-:W-:-:S03]  /*0b40*/  @!P2 VIADD R7, R7, 0x1 ;  /* 0x000000010707a836 */ /* 0x000fc60000000000 */
[----:B------:R-:W-:-:S07]  /*0b50*/  ISETP.GE.U32.AND P3, PT, R12, R15, PT ;  /* 0x0000000f0c00720c */ /* 0x000fce0003f66070 */
[----:B------:R-:W-:Y:S01]  /*0b60*/  @!P1 IMAD.IADD R9, R9, 0x1, -R4 ;  /* 0x0000000109099824 */ /* 0x000fe200078e0a04 */
[----:B------:R-:W-:-:S04]  /*0b70*/  ISETP.GE.AND P1, PT, R6, RZ, PT ;  /* 0x000000ff0600720c */ /* 0x000fc80003f26270 */
[----:B------:R-:W-:Y:S01]  /*0b80*/  ISETP.GT.U32.AND P2, PT, R4, R9, PT ;  /* 0x000000090400720c */ /* 0x000fe20003f44070 */
[----:B------:R-:W-:Y:S01]  /*0b90*/  @P3 VIADD R7, R7, 0x1 ;  /* 0x0000000107073836 */ /* 0x000fe20000000000 */
[----:B------:R-:W-:-:S07]  /*0ba0*/  ISETP.GE.AND P3, PT, R0, RZ, PT ;  /* 0x000000ff0000720c */ /* 0x000fce0003f66270 */
[----:B------:R-:W-:Y:S01]  /*0bb0*/  @!P1 IMAD.MOV R7, RZ, RZ, -R7 ;  /* 0x000000ffff079224 */ /* 0x000fe200078e0a07 */
[----:B------:R-:W-:Y:S02]  /*0bc0*/  ISETP.NE.AND P1, PT, R5, RZ, PT ;  /* 0x000000ff0500720c */ /* 0x000fe40003f25270 */
[----:B------:R-:W-:Y:S01]  /*0bd0*/  @!P5 LOP3.LUT R7, RZ, R13, RZ, 0x33, !PT ;  /* 0x0000000dff07d212 */ /* 0x000fe200078e33ff */
[----:B------:R-:W-:Y:S01]  /*0be0*/  @!P2 IMAD.IADD R9, R9, 0x1, -R4 ;  /* 0x000000010909a824 */ /* 0x000fe200078e0a04 */
[----:B------:R-:W-:Y:S01]  /*0bf0*/  IADD3 R4, PT, PT, R22, -0x1, RZ ;  /* 0xffffffff16047810 */ /* 0x000fe20007ffe0ff */
[----:B------:R-:W-:Y:S02]  /*0c00*/  @!P3 IMAD.MOV R11, RZ, RZ, -R11 ;  /* 0x000000ffff0bb224 */ /* 0x000fe400078e0a0b */
[----:B------:R-:W-:-:S03]  /*0c10*/  @!P4 IMAD.MOV R9, RZ, RZ, -R9 ;  /* 0x000000ffff09c224 */ /* 0x000fc600078e0a09 */
[----:B------:R-:W-:Y:S02]  /*0c20*/  SEL R6, R10, R11, !P0 ;  /* 0x0000000b0a067207 */ /* 0x000fe40004000000 */
[----:B------:R-:W-:Y:S02]  /*0c30*/  ISETP.GE.U32.AND P0, PT, R8, 0x3, PT ;  /* 0x000000030800780c */ /* 0x000fe40003f06070 */
[----:B------:R-:W-:Y:S01]  /*0c40*/  @!P1 LOP3.LUT R9, RZ, R5, RZ, 0x33, !PT ;  /* 0x00000005ff099212 */ /* 0x000fe200078e33ff */
[----:B------:R-:W-:Y:S01]  /*0c50*/  IMAD R6, R6, R3, RZ ;  /* 0x0000000306067224 */ /* 0x000fe200078e02ff */
[----:B------:R-:W-:Y:S01]  /*0c60*/  ISETP.GE.U32.AND P1, PT, R4, 0x7, PT ;  /* 0x000000070400780c */ /* 0x000fe20003f26070 */
[----:B------:R-:W-:Y:S02]  /*0c70*/  IMAD.MOV.U32 R4, RZ, RZ, -0x800000 ;  /* 0xff800000ff047424 */ /* 0x000fe400078e00ff */
[----:B------:R-:W-:Y:S01]  /*0c80*/  IMAD R8, R7, R5, R9 ;  /* 0x0000000507087224 */ /* 0x000fe200078e0209 */
[----:B------:R-:W-:Y:S01]  /*0c90*/  LOP3.LUT R7, R2, 0x7ffffff0, RZ, 0xc0, !PT ;  /* 0x7ffffff002077812 */ /* 0x000fe200078ec0ff */
[----:B------:R-:W-:Y:S01]  /*0ca0*/  IMAD R5, R16, R3, RZ ;  /* 0x0000000310057224 */ /* 0x000fe200078e02ff */
[----:B------:R-:W-:-:S02]  /*0cb0*/  LOP3.LUT R9, R2, 0x3, RZ, 0xc0, !PT ;  /* 0x0000000302097812 */ /* 0x000fc400078ec0ff */
[----:B------:R-:W-:Y:S01]  /*0cc0*/  IADD3 R10, PT, PT, -R7, RZ, RZ ;  /* 0x000000ff070a7210 */ /* 0x000fe20007ffe1ff */
[----:B------:R-:W-:-:S07]  /*0cd0*/  IMAD R8, R8, UR10, R5 ;  /* 0x0000000a08087c24 */ /* 0x000fce000f8e0205 */
.L_x_68:
[----:B------:R-:W0:Y:S01]  /*0ce0*/  LDCU UR7, c[0x0][0x3a0] ;  /* 0x00007400ff0777ac */ /* 0x000e220008000800 */
[----:B------:R-:W-:Y:S02]  /*0cf0*/  VIADD R5, R8, UR4 ;  /* 0x0000000408057c36 */ /* 0x000fe40008000000 */
[----:B------:R-:W-:Y:S01]  /*0d00*/  IMAD.MOV.U32 R12, RZ, RZ, RZ ;  /* 0x000000ffff0c7224 */ /* 0x000fe200078e00ff */
[----:B------:R-:W1:Y:S01]  /*0d10*/  LDCU UR11, c[0x0][0x39c] ;  /* 0x00007380ff0b77ac */ /* 0x000e620008000800 */
[----:B------:R-:W-:Y:S02]  /*0d20*/  UIADD3 UR4, UPT, UPT, UR4, 0x1, URZ ;  /* 0x0000000104047890 */ /* 0x000fe4000fffe0ff */
[----:B0-----:R-:W-:Y:S02]  /*0d30*/  UISETP.GE.U32.AND UP0, UPT, UR7, 0x10, UPT ;  /* 0x000000100700788c */ /* 0x001fe4000bf06070 */
[----:B------:R-:W-:Y:S01]  /*0d40*/  UISETP.NE.AND UP1, UPT, UR4, UR7, UPT ;  /* 0x000000070400728c */ /* 0x000fe2000bf25270 */
[----:B-1----:R-:W-:-:S06]  /*0d50*/  IMAD R5, R5, UR11, R6 ;  /* 0x0000000b05057c24 */ /* 0x002fcc000f8e0206 */
[----:B------:R-:W-:Y:S05]  /*0d60*/  BRA.U !UP0, `(.L_x_63) ;  /* 0x0000000108887547 */ /* 0x000fea000b800000 */
[----:B------:R-:W-:Y:S01]  /*0d70*/  IMAD.MOV.U32 R11, RZ, RZ, R5 ;  /* 0x000000ffff0b7224 */ /* 0x000fe200078e0005 */
[----:B------:R-:W-:-:S07]  /*0d80*/  MOV R12, R10 ;  /* 0x0000000a000c7202 */ /* 0x000fce0000000f00 */
.L_x_64:
[----:B------:R-:W-:Y:S02]  /*0d90*/  IMAD.U32 R2, RZ, RZ, UR5 ;  /* 0x00000005ff027e24 */ /* 0x000fe4000f8e00ff */
[----:B------:R-:W-:Y:S02]  /*0da0*/  IMAD.U32 R3, RZ, RZ, UR6 ;  /* 0x00000006ff037e24 */ /* 0x000fe4000f8e00ff */
[----:B------:R-:W-:-:S05]  /*0db0*/  IMAD.WIDE R2, R11, 0x4, R2 ;  /* 0x000000040b027825 */ /* 0x000fca00078e0202 */
        /* <DEDUP_REMOVED lines=10> */
[----:B------:R-:W5:Y:S01]  /*0e60*/  LDG.E R26, desc[UR8][R2.64+0x1c] ;  /* 0x00001c08021a7981 */ /* 0x000f62000c1e1900 */
[----:B--2---:R-:W-:-:S03]  /*0e70*/  FMNMX3 R20, R4, R19, R20, !PT ;  /* 0x0000001304147276 */ /* 0x004fc60007800014 */
[----:B------:R-:W2:Y:S04]  /*0e80*/  LDG.E R19, desc[UR8][R2.64+0x8] ;  /* 0x0000080802137981 */ /* 0x000ea8000c1e1900 */
[----:B------:R-:W2:Y:S01]  /*0e90*/  LDG.E R4, desc[UR8][R2.64+0xc] ;  /* 0x00000c0802047981 */ /* 0x000ea2000c1e1900 */
[----:B---3--:R-:W-:-:S03]  /*0ea0*/  FMNMX3 R25, R20, R21, R24, !PT ;  /* 0x0000001514197276 */ /* 0x008fc60007800018 */
[----:B------:R-:W3:Y:S04]  /*0eb0*/  LDG.E R24, desc[UR8][R2.64+0x10] ;  /* 0x0000100802187981 */ /* 0x000ee8000c1e1900 */
[----:B------:R-:W3:Y:S04]  /*0ec0*/  LDG.E R21, desc[UR8][R2.64+0x14] ;  /* 0x0000140802157981 */ /* 0x000ee8000c1e1900 */
[----:B------:R-:W3:Y:S01]  /*0ed0*/  LDG.E R20, desc[UR8][R2.64+0x18] ;  /* 0x0000180802147981 */ /* 0x000ee2000c1e1900 */
[----:B----4-:R-:W-:Y:S01]  /*0ee0*/  FMNMX3 R13, R25, R13, R14, !PT ;  /* 0x0000000d190d7276 */ /* 0x010fe2000780000e */
[----:B------:R-:W-:-:S03]  /*0ef0*/  VIADD R12, R12, 0x10 ;  /* 0x000000100c0c7836 */ /* 0x000fc60000000000 */
[----:B-----5:R-:W-:Y:S02]  /*0f00*/  FMNMX3 R13, R13, R15, R16, !PT ;  /* 0x0000000f0d0d7276 */ /* 0x020fe40007800010 */
[----:B------:R-:W-:Y:S02]  /*0f10*/  ISETP.NE.AND P2, PT, R12, RZ, PT ;  /* 0x000000ff0c00720c */ /* 0x000fe40003f45270 */
[----:B------:R-:W-:Y:S02]  /*0f20*/  FMNMX3 R13, R13, R17, R18, !PT ;  /* 0x000000110d0d7276 */ /* 0x000fe40007800012 */
[----:B------:R-:W-:Y:S02]  /*0f30*/  IADD3 R11, PT, PT, R11, 0x10, RZ ;  /* 0x000000100b0b7810 */ /* 0x000fe40007ffe0ff */
[----:B--2---:R-:W-:-:S04]  /*0f40*/  FMNMX3 R4, R13, R19, R4, !PT ;  /* 0x000000130d047276 */ /* 0x004fc80007800004 */
[----:B---3--:R-:W-:-:S04]  /*0f50*/  FMNMX3 R21, R4, R24, R21, !PT ;  /* 0x0000001804157276 */ /* 0x008fc80007800015 */
[----:B------:R-:W-:Y:S01]  /*0f60*/  FMNMX3 R4, R21, R20, R26, !PT ;  /* 0x0000001415047276 */ /* 0x000fe2000780001a */
[----:B------:R-:W-:Y:S06]  /*0f70*/  @P2 BRA `(.L_x_64) ;  /* 0xfffffffc00842947 */ /* 0x000fec000383ffff */
[----:B------:R-:W-:-:S07]  /*0f80*/  IMAD.MOV.U32 R12, RZ, RZ, R7 ;  /* 0x000000ffff0c7224 */ /* 0x000fce00078e0007 */
.L_x_63:
[----:B------:R-:W-:-:S13]  /*0f90*/  ISETP.NE.AND P2, PT, R22, RZ, PT ;  /* 0x000000ff1600720c */ /* 0x000fda0003f45270 */
[----:B------:R-:W-:Y:S05]  /*0fa0*/  @!P2 BRA `(.L_x_65) ;  /* 0x0000000000b0a947 */ /* 0x000fea0003800000 */
[----:B------:R-:W-:Y:S01]  /*0fb0*/  ISETP.NE.AND P2, PT, R23, RZ, PT ;  /* 0x000000ff1700720c */ /* 0x000fe20003f45270 */
[----:B------:R-:W-:-:S12]  /*0fc0*/  @!P1 BRA `(.L_x_66) ;  /* 0x0000000000409947 */ /* 0x000fd80003800000 */
[----:B------:R-:W0:Y:S01]  /*0fd0*/  LDC.64 R2, c[0x0][0x380] ;  /* 0x0000e000ff027b82 */ /* 0x000e220000000a00 */
[----:B------:R-:W-:-:S04]  /*0fe0*/  IMAD.IADD R11, R5, 0x1, R12 ;  /* 0x00000001050b7824 */ /* 0x000fc800078e020c */
[----:B0-----:R-:W-:-:S05]  /*0ff0*/  IMAD.WIDE R2, R11, 0x4, R2 ;  /* 0x000000040b027825 */ /* 0x001fca00078e0202 */
[----:B------:R-:W2:Y:S04]  /*1000*/  LDG.E R11, desc[UR8][R2.64] ;  /* 0x00000008020b7981 */ /* 0x000ea8000c1e1900 */
[----:B------:R-:W2:Y:S04]  /*1010*/  LDG.E R13, desc[UR8][R2.64+0x4] ;  /* 0x00000408020d7981 */ /* 0x000ea8000c1e1900 */
[----:B------:R-:W3:Y:S04]  /*1020*/  LDG.E R14, desc[UR8][R2.64+0x8] ;  /* 0x00000808020e7981 */ /* 0x000ee8000c1e1900 */
[----:B------:R-:W3:Y:S04]  /*1030*/  LDG.E R15, desc[UR8][R2.64+0xc] ;  /* 0x00000c08020f7981 */ /* 0x000ee8000c1e1900 */
[----:B------:R-:W4:Y:S04]  /*1040*/  LDG.E R16, desc[UR8][R2.64+0x10] ;  /* 0x0000100802107981 */ /* 0x000f28000c1e1900 */
[----:B------:R-:W4:Y:S04]  /*1050*/  LDG.E R17, desc[UR8][R2.64+0x14] ;  /* 0x0000140802117981 */ /* 0x000f28000c1e1900 */
[----:B------:R-:W5:Y:S04]  /*1060*/  LDG.E R18, desc[UR8][R2.64+0x18] ;  /* 0x0000180802127981 */ /* 0x000f68000c1e1900 */
[----:B------:R-:W5:Y:S01]  /*1070*/  LDG.E R19, desc[UR8][R2.64+0x1c] ;  /* 0x00001c0802137981 */ /* 0x000f62000c1e1900 */
[----:B------:R-:W-:Y:S01]  /*1080*/  VIADD R12, R12, 0x8 ;  /* 0x000000080c0c7836 */ /* 0x000fe20000000000 */
[----:B--2---:R-:W-:-:S04]  /*1090*/  FMNMX3 R11, R4, R11, R13, !PT ;  /* 0x0000000b040b7276 */ /* 0x004fc8000780000d */
[----:B---3--:R-:W-:-:S04]  /*10a0*/  FMNMX3 R11, R11, R14, R15, !PT ;  /* 0x0000000e0b0b7276 */ /* 0x008fc8000780000f */
[----:B----4-:R-:W-:-:S04]  /*10b0*/  FMNMX3 R11, R11, R16, R17, !PT ;  /* 0x000000100b0b7276 */ /* 0x010fc80007800011 */
[----:B-----5:R-:W-:-:S07]  /*10c0*/  FMNMX3 R4, R11, R18, R19, !PT ;  /* 0x000000120b047276 */ /* 0x020fce0007800013 */
.L_x_66:
[----:B------:R-:W-:Y:S05]  /*10d0*/  @!P2 BRA `(.L_x_65) ;  /* 0x000000000064a947 */ /* 0x000fea0003800000 */
[----:B------:R-:W-:Y:S01]  /*10e0*/  ISETP.NE.AND P2, PT, R9, RZ, PT ;  /* 0x000000ff0900720c */ /* 0x000fe20003f45270 */
[----:B------:R-:W-:-:S12]  /*10f0*/  @!P0 BRA `(.L_x_67) ;  /* 0x0000000000288947 */ /* 0x000fd80003800000 */
[----:B------:R-:W0:Y:S01]  /*1100*/  LDC.64 R2, c[0x0][0x380] ;  /* 0x0000e000ff027b82 */ /* 0x000e220000000a00 */
[----:B------:R-:W-:-:S05]  /*1110*/  IADD3 R11, PT, PT, R5, R12, RZ ;  /* 0x0000000c050b7210 */ /* 0x000fca0007ffe0ff */
[----:B0-----:R-:W-:-:S05]  /*1120*/  IMAD.WIDE R2, R11, 0x4, R2 ;  /* 0x000000040b027825 */ /* 0x001fca00078e0202 */
[----:B------:R-:W2:Y:S04]  /*1130*/  LDG.E R11, desc[UR8][R2.64] ;  /* 0x00000008020b7981 */ /* 0x000ea8000c1e1900 */
[----:B------:R-:W2:Y:S04]  /*1140*/  LDG.E R13, desc[UR8][R2.64+0x4] ;  /* 0x00000408020d7981 */ /* 0x000ea8000c1e1900 */
[----:B------:R-:W3:Y:S04]  /*1150*/  LDG.E R15, desc[UR8][R2.64+0x8] ;  /* 0x00000808020f7981 */ /* 0x000ee8000c1e1900 */
[----:B------:R-:W3:Y:S01]  /*1160*/  LDG.E R14, desc[UR8][R2.64+0xc] ;  /* 0x00000c08020e7981 */ /* 0x000ee2000c1e1900 */
[----:B------:R-:W-:Y:S01]  /*1170*/  VIADD R12, R12, 0x4 ;  /* 0x000000040c0c7836 */ /* 0x000fe20000000000 */
[----:B--2---:R-:W-:-:S04]  /*1180*/  FMNMX3 R4, R4, R11, R13, !PT ;  /* 0x0000000b04047276 */ /* 0x004fc8000780000d */
[----:B---3--:R-:W-:-:S07]  /*1190*/  FMNMX3 R4, R4, R15, R14, !PT ;  /* 0x0000000f04047276 */ /* 0x008fce000780000e */
.L_x_67:
[----:B------:R-:W-:Y:S05]  /*11a0*/  @!P2 BRA `(.L_x_65) ;  /* 0x000000000030a947 */ /* 0x000fea0003800000 */
[----:B------:R-:W0:Y:S01]  /*11b0*/  LDC.64 R2, c[0x0][0x380] ;  /* 0x0000e000ff027b82 */ /* 0x000e220000000a00 */
[----:B------:R-:W-:-:S04]  /*11c0*/  IMAD.IADD R5, R5, 0x1, R12 ;  /* 0x0000000105057824 */ /* 0x000fc800078e020c */
[----:B0-----:R-:W-:-:S05]  /*11d0*/  IMAD.WIDE R2, R5, 0x4, R2 ;  /* 0x0000000405027825 */ /* 0x001fca00078e0202 */
[----:B------:R-:W2:Y:S01]  /*11e0*/  LDG.E R5, desc[UR8][R2.64] ;  /* 0x0000000802057981 */ /* 0x000ea2000c1e1900 */
[----:B------:R-:W-:Y:S02]  /*11f0*/  ISETP.NE.AND P2, PT, R9, 0x1, PT ;  /* 0x000000010900780c */ /* 0x000fe40003f45270 */
[----:B--2---:R-:W-:-:S11]  /*1200*/  FMNMX R4, R4, R5, !PT ;  /* 0x0000000504047209 */ /* 0x004fd60007800000 */
[----:B------:R-:W-:Y:S05]  /*1210*/  @!P2 BRA `(.L_x_65) ;  /* 0x000000000014a947 */ /* 0x000fea0003800000 */
[----:B------:R-:W-:Y:S01]  /*1220*/  ISETP.NE.AND P2, PT, R9, 0x2, PT ;  /* 0x000000020900780c */ /* 0x000fe20003f45270 */
[----:B------:R-:W2:-:S12]  /*1230*/  LDG.E R5, desc[UR8][R2.64+0x4] ;  /* 0x0000040802057981 */ /* 0x000e98000c1e1900 */
[----:B------:R-:W3:Y:S01]  /*1240*/  @P2 LDG.E R11, desc[UR8][R2.64+0x8] ;  /* 0x00000808020b2981 */ /* 0x000ee2000c1e1900 */
[----:B--2---:R-:W-:-:S04]  /*1250*/  FMNMX R4, R4, R5, !PT ;  /* 0x0000000504047209 */ /* 0x004fc80007800000 */
[----:B---3--:R-:W-:-:S07]  /*1260*/  @P2 FMNMX R4, R4, R11, !PT ;  /* 0x0000000b04042209 */ /* 0x008fce0007800000 */
.L_x_65:
[----:B------:R-:W-:Y:S05]  /*1270*/  BRA.U UP1, `(.L_x_68) ;  /* 0xfffffff901987547 */ /* 0x000fea000b83ffff */
.L_x_62:
[----:B------:R-:W0:Y:S02]  /*1280*/  LDC.64 R2, c[0x0][0x388] ;  /* 0x0000e200ff027b82 */ /* 0x000e240000000a00 */
[----:B0-----:R-:W-:-:S05]  /*1290*/  IMAD.WIDE R2, R0, 0x4, R2 ;  /* 0x0000000400027825 */ /* 0x001fca00078e0202 */
[----:B------:R-:W-:Y:S01]  /*12a0*/  STG.E desc[UR8][R2.64], R4 ;  /* 0x0000000402007986 */ /* 0x000fe2000c101908 */
[----:B------:R-:W-:Y:S05]  /*12b0*/  EXIT ;  /* 0x000000000000794d */ /* 0x000fea0003800000 */
.L_x_69:
        /* <DEDUP_REMOVED lines=12> */
.L_x_85:


//--------------------- .text._Z11relu_kernelPfi  --------------------------
	.section	.text._Z11relu_kernelPfi,"ax",@progbits
	.align	128
        .global         _Z11relu_kernelPfi
        .type           _Z11relu_kernelPfi,@function
        .size           _Z11relu_kernelPfi,(.L_x_86 - _Z11relu_kernelPfi)
        .other          _Z11relu_kernelPfi,@"STO_CUDA_ENTRY STV_DEFAULT"
_Z11relu_kernelPfi:
.text._Z11relu_kernelPfi:
        /* <DEDUP_REMOVED lines=10> */
[----:B0-----:R-:W-:-:S05]  /*00a0*/  IMAD.WIDE R2, R5, 0x4, R2 ;  /* 0x0000000405027825 */ /* 0x001fca00078e0202 */
[----:B-1----:R-:W2:Y:S02]  /*00b0*/  LDG.E R0, desc[UR4][R2.64] ;  /* 0x0000000402007981 */ /* 0x002ea4000c1e1900 */
[----:B--2---:R-:W-:-:S05]  /*00c0*/  FMNMX R5, RZ, R0, !PT ;  /* 0x00000000ff057209 */ /* 0x004fca0007800000 */
[----:B------:R-:W-:Y:S01]  /*00d0*/  STG.E desc[UR4][R2.64], R5 ;  /* 0x0000000502007986 */ /* 0x000fe2000c101904 */
[----:B------:R-:W-:Y:S05]  /*00e0*/  EXIT ;  /* 0x000000000000794d */ /* 0x000fea0003800000 */
.L_x_70:
        /* <DEDUP_REMOVED lines=9> */
.L_x_86:


//--------------------- .text._Z13conv2d_kernelPKfS0_S0_Pfiiiiiiiii --------------------------
	.section	.text._Z13conv2d_kernelPKfS0_S0_Pfiiiiiiiii,"ax",@progbits
	.align	128
        .global         _Z13conv2d_kernelPKfS0_S0_Pfiiiiiiiii
        .type           _Z13conv2d_kernelPKfS0_S0_Pfiiiiiiiii,@function
        .size           _Z13conv2d_kernelPKfS0_S0_Pfiiiiiiiii,(.L_x_87 - _Z13conv2d_kernelPKfS0_S0_Pfiiiiiiiii)
        .other          _Z13conv2d_kernelPKfS0_S0_Pfiiiiiiiii,@"STO_CUDA_ENTRY STV_DEFAULT"
_Z13conv2d_kernelPKfS0_S0_Pfiiiiiiiii:
.text._Z13conv2d_kernelPKfS0_S0_Pfiiiiiiiii:
[----:B------:R-:W-:Y:S08]  /*0000*/  LDC R1, c[0x0][0x37c] ;  /* 0x0000df00ff017b82 */ /* 0x000ff00000000800 */
[----:B------:R-:W0:Y:S01]  /*0010*/  LDC R6, c[0x0][0x3bc] ;  /* 0x0000ef00ff067b82 */ /* 0x000e220000000800 */
[----:B------:R-:W1:Y:S01]  /*0020*/  LDCU UR4, c[0x0][0x3ac] ;  /* 0x00007580ff0477ac */ /* 0x000e620008000800 */
[----:B------:R-:W1:Y:S06]  /*0030*/  LDCU UR10, c[0x0][0x3b4] ;  /* 0x00007680ff0a77ac */ /* 0x000e6c0008000800 */
[----:B------:R-:W2:Y:S01]  /*0040*/  LDC R5, c[0x0][0x3b0] ;  /* 0x0000ec00ff057b82 */ /* 0x000ea20000000800 */
[----:B------:R-:W3:Y:S07]  /*0050*/  LDCU UR5, c[0x0][0x3a0] ;  /* 0x00007400ff0577ac */ /* 0x000eee0008000800 */
[----:B------:R-:W2:Y:S01]  /*0060*/  LDC R8, c[0x0][0x3b8] ;  /* 0x0000ee00ff087b82 */ /* 0x000ea20000000800 */
[----:B-1----:R-:W-:Y:S01]  /*0070*/  UIADD3 UR4, UPT, UPT, UR4, -UR10, URZ ;  /* 0x8000000a04047290 */ /* 0x002fe2000fffe0ff */
[----:B0-----:R-:W-:-:S06]  /*0080*/  IABS R0, R6 ;  /* 0x0000000600007213 */ /* 0x001fcc0000000000 */
[----:B------:R-:W0:Y:S01]  /*0090*/  LDC R7, c[0x0][0x3c0] ;  /* 0x0000f000ff077b82 */ /* 0x000e220000000800 */
[----:B------:R-:W1:Y:S01]  /*00a0*/  I2F.RP R4, R0 ;  /* 0x0000000000047306 */ /* 0x000e620000209400 */
[----:B--2---:R-:W-:-:S07]  /*00b0*/  IMAD.IADD R10, R5, 0x1, -R8 ;  /* 0x00000001050a7824 */ /* 0x004fce00078e0a08 */
[----:B-1----:R-:W1:Y:S01]  /*00c0*/  MUFU.RCP R4, R4 ;  /* 0x0000000400047308 */ /* 0x002e620000001000 */
[C---:B0-----:R-:W-:Y:S01]  /*00d0*/  LEA R5, R7.reuse, UR4, 0x1 ;  /* 0x0000000407057c11 */ /* 0x041fe2000f8e08ff */
[----:B------:R-:W-:Y:S01]  /*00e0*/  IMAD R11, R7, 0x2, R10 ;  /* 0x00000002070b7824 */ /* 0x000fe200078e020a */
[----:B------:R-:W0:Y:S04]  /*00f0*/  S2UR UR4, SR_CTAID.X ;  /* 0x00000000000479c3 */ /* 0x000e280000002500 */
[----:B------:R-:W-:Y:S02]  /*0100*/  IABS R13, R11 ;  /* 0x0000000b000d7213 */ /* 0x000fe40000000000 */
[----:B------:R-:W-:Y:S01]  /*0110*/  LOP3.LUT R11, R11, R6, RZ, 0x3c, !PT ;  /* 0x000000060b0b7212 */ /* 0x000fe200078e3cff */
[----:B-1----:R-:W-:Y:S01]  /*0120*/  VIADD R2, R4, 0xffffffe ;  /* 0x0ffffffe04027836 */ /* 0x002fe20000000000 */
[----:B------:R-:W-:-:S02]  /*0130*/  IABS R4, R5 ;  /* 0x0000000500047213 */ /* 0x000fc40000000000 */
[----:B------:R-:W-:Y:S01]  /*0140*/  LOP3.LUT R5, R5, R6, RZ, 0x3c, !PT ;  /* 0x0000000605057212 */ /* 0x000fe200078e3cff */
[----:B------:R1:W2:Y:S03]  /*0150*/  F2I.FTZ.U32.TRUNC.NTZ R3, R2 ;  /* 0x0000000200037305 */ /* 0x0002a6000021f000 */
[----:B------:R-:W-:Y:S01]  /*0160*/  ISETP.GE.AND P3, PT, R5, RZ, PT ;  /* 0x000000ff0500720c */ /* 0x000fe20003f66270 */
[----:B-1----:R-:W-:Y:S02]  /*0170*/  IMAD.MOV.U32 R2, RZ, RZ, RZ ;  /* 0x000000ffff027224 */ /* 0x002fe400078e00ff */
[----:B--2---:R-:W-:-:S04]  /*0180*/  IMAD.MOV R9, RZ, RZ, -R3 ;  /* 0x000000ffff097224 */ /* 0x004fc800078e0a03 */
[----:B------:R-:W-:-:S04]  /*0190*/  IMAD R9, R9, R0, RZ ;  /* 0x0000000009097224 */ /* 0x000fc800078e02ff */
[----:B------:R-:W-:-:S04]  /*01a0*/  IMAD.HI.U32 R2, R3, R9, R2 ;  /* 0x0000000903027227 */ /* 0x000fc800078e0002 */
[----:B------:R-:W-:-:S04]  /*01b0*/  IMAD.MOV.U32 R9, RZ, RZ, R4 ;  /* 0x000000ffff097224 */ /* 0x000fc800078e0004 */
[----:B------:R-:W-:-:S04]  /*01c0*/  IMAD.HI.U32 R3, R2, R9, RZ ;  /* 0x0000000902037227 */ /* 0x000fc800078e00ff */
[----:B------:R-:W-:Y:S02]  /*01d0*/  IMAD.MOV R4, RZ, RZ, -R3 ;  /* 0x000000ffff047224 */ /* 0x000fe400078e0a03 */
[----:B------:R-:W-:-:S04]  /*01e0*/  IMAD.HI.U32 R2, R2, R13, RZ ;  /* 0x0000000d02027227 */ /* 0x000fc800078e00ff */
[C---:B------:R-:W-:Y:S02]  /*01f0*/  IMAD R9, R0.reuse, R4, R9 ;  /* 0x0000000400097224 */ /* 0x040fe400078e0209 */
[----:B------:R-:W-:Y:S01]  /*0200*/  IMAD.MOV R10, RZ, RZ, -R2 ;  /* 0x000000ffff0a7224 */ /* 0x000fe200078e0a02 */
[----:B------:R-:W0:Y:S02]  /*0210*/  LDC R4, c[0x0][0x360] ;  /* 0x0000d800ff047b82 */ /* 0x000e240000000800 */
[C---:B------:R-:W-:Y:S01]  /*0220*/  ISETP.GT.U32.AND P2, PT, R0.reuse, R9, PT ;  /* 0x000000090000720c */ /* 0x040fe20003f44070 */
[----:B------:R-:W-:-:S05]  /*0230*/  IMAD R13, R0, R10, R13 ;  /* 0x0000000a000d7224 */ /* 0x000fca00078e020d */
[----:B------:R-:W-:Y:S01]  /*0240*/  ISETP.GT.U32.AND P4, PT, R0, R13, PT ;  /* 0x0000000d0000720c */ /* 0x000fe20003f84070 */
[----:B------:R-:W3:Y:S06]  /*0250*/  LDC R10, c[0x0][0x3a8] ;  /* 0x0000ea00ff0a7b82 */ /* 0x000eec0000000800 */
[----:B------:R-:W-:Y:S02]  /*0260*/  @!P2 IMAD.IADD R9, R9, 0x1, -R0 ;  /* 0x000000010909a824 */ /* 0x000fe400078e0a00 */
[----:B------:R-:W-:Y:S01]  /*0270*/  @!P2 VIADD R3, R3, 0x1 ;  /* 0x000000010303a836 */ /* 0x000fe20000000000 */
[----:B------:R-:W-:-:S02]  /*0280*/  ISETP.GE.AND P2, PT, R11, RZ, PT ;  /* 0x000000ff0b00720c */ /* 0x000fc40003f46270 */
[----:B------:R-:W-:Y:S01]  /*0290*/  ISETP.GE.U32.AND P0, PT, R9, R0, PT ;  /* 0x000000000900720c */ /* 0x000fe20003f06070 */
[----:B------:R-:W-:Y:S01]  /*02a0*/  @!P4 IMAD.IADD R13, R13, 0x1, -R0 ;  /* 0x000000010d0dc824 */ /* 0x000fe200078e0a00 */
[----:B------:R-:W0:Y:S01]  /*02b0*/  S2R R9, SR_TID.X ;  /* 0x0000000000097919 */ /* 0x000e220000002100 */
[----:B------:R-:W-:-:S03]  /*02c0*/  @!P4 VIADD R2, R2, 0x1 ;  /* 0x000000010202c836 */ /* 0x000fc60000000000 */
[----:B------:R-:W-:Y:S02]  /*02d0*/  ISETP.GE.U32.AND P1, PT, R13, R0, PT ;  /* 0x000000000d00720c */ /* 0x000fe40003f26070 */
[----:B------:R-:W-:-:S05]  /*02e0*/  LOP3.LUT R0, RZ, R6, RZ, 0x33, !PT ;  /* 0x00000006ff007212 */ /* 0x000fca00078e33ff */
[----:B------:R-:W-:Y:S01]  /*02f0*/  @P0 VIADD R3, R3, 0x1 ;  /* 0x0000000103030836 */ /* 0x000fe20000000000 */
[----:B------:R-:W-:-:S03]  /*0300*/  ISETP.NE.AND P0, PT, R6, RZ, PT ;  /* 0x000000ff0600720c */ /* 0x000fc60003f05270 */
[----:B------:R-:W-:Y:S02]  /*0310*/  @!P3 IMAD.MOV R3, RZ, RZ, -R3 ;  /* 0x000000ffff03b224 */ /* 0x000fe400078e0a03 */
[----:B------:R-:W-:-:S03]  /*0320*/  @P1 VIADD R2, R2, 0x1 ;  /* 0x0000000102021836 */ /* 0x000fc60000000000 */
[----:B------:R-:W-:Y:S01]  /*0330*/  SEL R12, R0, R3, !P0 ;  /* 0x00000003000c7207 */ /* 0x000fe20004000000 */
[----:B---3--:R-:W-:Y:S01]  /*0340*/  IMAD R3, R10, UR5, RZ ;  /* 0x000000050a037c24 */ /* 0x008fe2000f8e02ff */
[----:B------:R-:W-:-:S03]  /*0350*/  @!P2 IADD3 R2, PT, PT, -R2, RZ, RZ ;  /* 0x000000ff0202a210 */ /* 0x000fc60007ffe1ff */
[----:B------:R-:W-:Y:S01]  /*0360*/  IMAD R3, R12, R3, R3 ;  /* 0x000000030c037224 */ /* 0x000fe200078e0203 */
[----:B------:R-:W-:-:S05]  /*0370*/  SEL R2, R0, R2, !P0 ;  /* 0x0000000200027207 */ /* 0x000fca0004000000 */
[----:B------:R-:W-:Y:S02]  /*0380*/  IMAD R3, R2, R3, R3 ;  /* 0x0000000302037224 */ /* 0x000fe400078e0203 */
[----:B0-----:R-:W-:-:S05]  /*0390*/  IMAD R0, R4, UR4, R9 ;  /* 0x0000000404007c24 */ /* 0x001fca000f8e0209 */
[----:B------:R-:W-:-:S13]  /*03a0*/  ISETP.GE.AND P0, PT, R0, R3, PT ;  /* 0x000000030000720c */ /* 0x000fda0003f06270 */
[----:B------:R-:W-:Y:S05]  /*03b0*/  @P0 EXIT ;  /* 0x000000000000094d */ /* 0x000fea0003800000 */
[----:B------:R-:W-:Y:S01]  /*03c0*/  VIADD R11, R12, 0x1 ;  /* 0x000000010c0b7836 */ /* 0x000fe20000000000 */
[----:B------:R-:W-:Y:S01]  /*03d0*/  IABS R12, R10 ;  /* 0x0000000a000c7213 */ /* 0x000fe20000000000 */
[----:B------:R-:W-:Y:S01]  /*03e0*/  VIADD R4, R2, 0x1 ;  /* 0x0000000102047836 */ /* 0x000fe20000000000 */
[----:B------:R-:W-:Y:S01]  /*03f0*/  IABS R16, R0 ;  /* 0x0000000000107213 */ /* 0x000fe20000000000 */
[----:B------:R-:W0:Y:S01]  /*0400*/  LDC.64 R18, c[0x0][0x390] ;  /* 0x0000e400ff127b82 */ /* 0x000e220000000a00 */
[----:B------:R-:W1:Y:S01]  /*0410*/  LDCU.64 UR8, c[0x0][0x358] ;  /* 0x00006b00ff0877ac */ /* 0x000e620008000a00 */
[----:B------:R-:W-:Y:S01]  /*0420*/  IMAD R13, R11, R4, RZ ;  /* 0x000000040b0d7224 */ /* 0x000fe200078e02ff */
[----:B------:R-:W2:Y:S04]  /*0430*/  LDCU UR4, c[0x0][0x3a4] ;  /* 0x00007480ff0477ac */ /* 0x000ea80008000800 */
[----:B------:R-:W-:-:S02]  /*0440*/  IABS R3, R13 ;  /* 0x0000000d00037213 */ /* 0x000fc40000000000 */
[----:B------:R-:W-:Y:S02]  /*0450*/  IABS R17, R13 ;  /* 0x0000000d00117213 */ /* 0x000fe40000000000 */
[----:B------:R-:W3:Y:S08]  /*0460*/  I2F.RP R5, R3 ;  /* 0x0000000300057306 */ /* 0x000ef00000209400 */
[----:B---3--:R-:W3:Y:S02]  /*0470*/  MUFU.RCP R5, R5 ;  /* 0x0000000500057308 */ /* 0x008ee40000001000 */
[----:B---3--:R-:W-:-:S06]  /*0480*/  VIADD R14, R5, 0xffffffe ;  /* 0x0ffffffe050e7836 */ /* 0x008fcc0000000000 */
[----:B------:R3:W4:Y:S02]  /*0490*/  F2I.FTZ.U32.TRUNC.NTZ R15, R14 ;  /* 0x0000000e000f7305 */ /* 0x000724000021f000 */
[----:B---3--:R-:W-:Y:S02]  /*04a0*/  IMAD.MOV.U32 R14, RZ, RZ, RZ ;  /* 0x000000ffff0e7224 */ /* 0x008fe400078e00ff */
[----:B----4-:R-:W-:-:S04]  /*04b0*/  IMAD.MOV R2, RZ, RZ, -R15 ;  /* 0x000000ffff027224 */ /* 0x010fc800078e0a0f */
[----:B------:R-:W-:Y:S02]  /*04c0*/  IMAD R9, R2, R3, RZ ;  /* 0x0000000302097224 */ /* 0x000fe400078e02ff */
[----:B------:R-:W-:Y:S02]  /*04d0*/  IMAD.MOV.U32 R2, RZ, RZ, R12 ;  /* 0x000000ffff027224 */ /* 0x000fe400078e000c */
[----:B------:R-:W-:Y:S02]  /*04e0*/  IMAD.HI.U32 R12, R15, R9, R14 ;  /* 0x000000090f0c7227 */ /* 0x000fe400078e000e */
[----:B------:R-:W3:Y:S02]  /*04f0*/  I2F.RP R5, R2 ;  /* 0x0000000200057306 */ /* 0x000ee40000209400 */
[----:B------:R-:W-:Y:S02]  /*0500*/  IMAD.MOV.U32 R9, RZ, RZ, R16 ;  /* 0x000000ffff097224 */ /* 0x000fe400078e0010 */
[----:B------:R-:W-:-:S02]  /*0510*/  IMAD.MOV R14, RZ, RZ, -R17 ;  /* 0x000000ffff0e7224 */ /* 0x000fc400078e0a11 */
[----:B------:R-:W-:-:S04]  /*0520*/  IMAD.HI.U32 R12, R12, R9, RZ ;  /* 0x000000090c0c7227 */ /* 0x000fc800078e00ff */
[----:B------:R-:W-:Y:S01]  /*0530*/  IMAD R14, R12, R14, R9 ;  /* 0x0000000e0c0e7224 */ /* 0x000fe200078e0209 */
[----:B---3--:R-:W3:Y:S04]  /*0540*/  MUFU.RCP R5, R5 ;  /* 0x0000000500057308 */ /* 0x008ee80000001000 */
[----:B------:R-:W-:-:S13]  /*0550*/  ISETP.GT.U32.AND P1, PT, R3, R14, PT ;  /* 0x0000000e0300720c */ /* 0x000fda0003f24070 */
[----:B------:R-:W-:Y:S02]  /*0560*/  @!P1 IMAD.IADD R14, R14, 0x1, -R3 ;  /* 0x000000010e0e9824 */ /* 0x000fe400078e0a03 */
[----:B------:R-:W-:Y:S01]  /*0570*/  @!P1 VIADD R12, R12, 0x1 ;  /* 0x000000010c0c9836 */ /* 0x000fe20000000000 */
[----:B------:R-:W-:Y:S01]  /*0580*/  ISETP.NE.AND P1, PT, R13, RZ, PT ;  /* 0x000000ff0d00720c */ /* 0x000fe20003f25270 */
[----:B---3--:R-:W-:Y:S01]  /*0590*/  VIADD R15, R5, 0xffffffe ;  /* 0x0ffffffe050f7836 */ /* 0x008fe20000000000 */
[----:B------:R-:W-:Y:S01]  /*05a0*/  ISETP.GE.U32.AND P0, PT, R14, R3, PT ;  /* 0x000000030e00720c */ /* 0x000fe20003f06070 */
[----:B------:R-:W-:Y:S01]  /*05b0*/  IMAD.MOV.U32 R14, RZ, RZ, RZ ;  /* 0x000000ffff0e7224 */ /* 0x000fe200078e00ff */
[----:B------:R-:W-:-:S03]  /*05c0*/  LOP3.LUT R3, R0, R13, RZ, 0x3c, !PT ;  /* 0x0000000d00037212 */ /* 0x000fc600078e3cff */
[----:B------:R-:W3:Y:S01]  /*05d0*/  F2I.FTZ.U32.TRUNC.NTZ R15, R15 ;  /* 0x0000000f000f7305 */ /* 0x000ee2000021f000 */
[----:B------:R-:W-:-:S07]  /*05e0*/  ISETP.GE.AND P2, PT, R3, RZ, PT ;  /* 0x000000ff0300720c */ /* 0x000fce0003f46270 */
[----:B------:R-:W-:-:S06]  /*05f0*/  @P0 VIADD R12, R12, 0x1 ;  /* 0x000000010c0c0836 */ /* 0x000fcc0000000000 */
[----:B------:R-:W-:Y:S01]  /*0600*/  @!P2 IADD3 R12, PT, PT, -R12, RZ, RZ ;  /* 0x000000ff0c0ca210 */ /* 0x000fe20007ffe1ff */
[----:B---3--:R-:W-:Y:S01]  /*0610*/  IMAD.MOV R3, RZ, RZ, -R15 ;  /* 0x000000ffff037224 */ /* 0x008fe200078e0a0f */
[----:B------:R-:W-:-:S03]  /*0620*/  @!P1 LOP3.LUT R12, RZ, R13, RZ, 0x33, !PT ;  /* 0x0000000dff0c9212 */ /* 0x000fc600078e33ff */
[----:B------:R-:W-:Y:S01]  /*0630*/  IMAD R3, R3, R2, RZ ;  /* 0x0000000203037224 */ /* 0x000fe200078e02ff */
[----:B------:R-:W-:Y:S02]  /*0640*/  IABS R5, R12 ;  /* 0x0000000c00057213 */ /* 0x000fe40000000000 */
[----:B------:R-:W-:Y:S01]  /*0650*/  ISETP.GE.AND P2, PT, R12, RZ, PT ;  /* 0x000000ff0c00720c */ /* 0x000fe20003f46270 */
[----:B------:R-:W-:-:S04]  /*0660*/  IMAD.HI.U32 R14, R15, R3, R14 ;  /* 0x000000030f0e7227 */ /* 0x000fc800078e000e */
[----:B------:R-:W-:-:S04]  /*0670*/  IMAD.MOV.U32 R3, RZ, RZ, R5 ;  /* 0x000000ffff037224 */ /* 0x000fc800078e0005 */
[----:B------:R-:W-:Y:S01]  /*0680*/  IMAD.HI.U32 R14, R14, R3, RZ ;  /* 0x000000030e0e7227 */ /* 0x000fe200078e00ff */
[----:B------:R-:W-:-:S03]  /*0690*/  IABS R12, R4 ;  /* 0x00000004000c7213 */ /* 0x000fc60000000000 */
[----:B------:R-:W-:Y:S01]  /*06a0*/  IMAD.MOV R14, RZ, RZ, -R14 ;  /* 0x000000ffff0e7224 */ /* 0x000fe200078e0a0e */
[----:B------:R-:W3:Y:S03]  /*06b0*/  I2F.RP R5, R12 ;  /* 0x0000000c00057306 */ /* 0x000ee60000209400 */
[----:B------:R-:W-:-:S05]  /*06c0*/  IMAD R3, R2, R14, R3 ;  /* 0x0000000e02037224 */ /* 0x000fca00078e0203 */
[----:B------:R-:W-:Y:S01]  /*06d0*/  ISETP.GT.U32.AND P0, PT, R2, R3, PT ;  /* 0x000000030200720c */ /* 0x000fe20003f04070 */
[----:B---3--:R-:W3:-:S12]  /*06e0*/  MUFU.RCP R5, R5 ;  /* 0x0000000500057308 */ /* 0x008ed80000001000 */
[----:B------:R-:W-:Y:S01]  /*06f0*/  @!P0 IMAD.IADD R3, R3, 0x1, -R2 ;  /* 0x0000000103038824 */ /* 0x000fe200078e0a02 */
[----:B------:R-:W-:-:S04]  /*0700*/  ISETP.NE.AND P0, PT, R10, RZ, PT ;  /* 0x000000ff0a00720c */ /* 0x000fc80003f05270 */
[----:B------:R-:W-:Y:S01]  /*0710*/  ISETP.GT.U32.AND P1, PT, R2, R3, PT ;  /* 0x000000030200720c */ /* 0x000fe20003f24070 */
[----:B---3--:R-:W-:-:S04]  /*0720*/  VIADD R14, R5, 0xffffffe ;  /* 0x0ffffffe050e7836 */ /* 0x008fc80000000000 */
[----:B------:R-:W3:Y:S08]  /*0730*/  F2I.FTZ.U32.TRUNC.NTZ R15, R14 ;  /* 0x0000000e000f7305 */ /* 0x000ef0000021f000 */
[----:B------:R-:W-:-:S04]  /*0740*/  @!P1 IMAD.IADD R3, R3, 0x1, -R2 ;  /* 0x0000000103039824 */ /* 0x000fc800078e0a02 */
[----:B------:R-:W-:-:S04]  /*0750*/  IMAD.MOV.U32 R2, RZ, RZ, R3 ;  /* 0x000000ffff027224 */ /* 0x000fc800078e0003 */
[----:B------:R-:W-:Y:S01]  /*0760*/  @!P2 IMAD.MOV R2, RZ, RZ, -R2 ;  /* 0x000000ffff02a224 */ /* 0x000fe200078e0a02 */
[----:B------:R-:W-:Y:S01]  /*0770*/  @!P0 LOP3.LUT R2, RZ, R10, RZ, 0x33, !PT ;  /* 0x0000000aff028212 */ /* 0x000fe200078e33ff */
[----:B---3--:R-:W-:-:S04]  /*0780*/  IMAD.MOV R17, RZ, RZ, -R15 ;  /* 0x000000ffff117224 */ /* 0x008fc800078e0a0f */
[----:B0-----:R-:W-:Y:S01]  /*0790*/  IMAD.WIDE R18, R2, 0x4, R18 ;  /* 0x0000000402127825 */ /* 0x001fe200078e0212 */
[----:B------:R-:W-:-:S03]  /*07a0*/  IABS R16, R11 ;  /* 0x0000000b00107213 */ /* 0x000fc60000000000 */
[----:B------:R-:W-:Y:S01]  /*07b0*/  IMAD.MOV.U32 R14, RZ, RZ, RZ ;  /* 0x000000ffff0e7224 */ /* 0x000fe200078e00ff */
[----:B-1----:R0:W5:Y:S01]  /*07c0*/  LDG.E R3, desc[UR8][R18.64] ;  /* 0x0000000812037981 */ /* 0x002162000c1e1900 */
[----:B------:R-:W-:Y:S01]  /*07d0*/  IABS R20, R4 ;  /* 0x0000000400147213 */ /* 0x000fe20000000000 */
[----:B--2---:R-:W-:Y:S01]  /*07e0*/  UISETP.GE.AND UP0, UPT, UR4, 0x1, UPT ;  /* 0x000000010400788c */ /* 0x004fe2000bf06270 */
[----:B------:R-:W-:Y:S02]  /*07f0*/  IMAD R13, R13, R10, RZ ;  /* 0x0000000a0d0d7224 */ /* 0x000fe400078e02ff */
[----:B0-----:R-:W-:Y:S02]  /*0800*/  IMAD R19, R17, R12, RZ ;  /* 0x0000000c11137224 */ /* 0x001fe400078e02ff */
[----:B------:R-:W0:Y:S02]  /*0810*/  I2F.RP R17, R16 ;  /* 0x0000001000117306 */ /* 0x000e240000209400 */
[----:B------:R-:W-:Y:S01]  /*0820*/  IMAD.HI.U32 R18, R15, R19, R14 ;  /* 0x000000130f127227 */ /* 0x000fe200078e000e */
[----:B------:R-:W-:-:S03]  /*0830*/  LOP3.LUT R14, R0, R4, RZ, 0x3c, !PT ;  /* 0x00000004000e7212 */ /* 0x000fc600078e3cff */
[----:B------:R-:W-:Y:S01]  /*0840*/  IMAD.MOV R15, RZ, RZ, -R20 ;  /* 0x000000ffff0f7224 */ /* 0x000fe200078e0a14 */
[----:B------:R-:W-:Y:S01]  /*0850*/  ISETP.GE.AND P2, PT, R14, RZ, PT ;  /* 0x000000ff0e00720c */ /* 0x000fe20003f46270 */
[----:B------:R-:W-:Y:S01]  /*0860*/  IMAD.HI.U32 R18, R18, R9, RZ ;  /* 0x0000000912127227 */ /* 0x000fe200078e00ff */
[----:B------:R-:W-:Y:S02]  /*0870*/  LOP3.LUT R14, RZ, R4, RZ, 0x33, !PT ;  /* 0x00000004ff0e7212 */ /* 0x000fe400078e33ff */
[----:B------:R-:W-:Y:S01]  /*0880*/  IABS R20, R11 ;  /* 0x0000000b00147213 */ /* 0x000fe20000000000 */
[----:B------:R-:W-:Y:S01]  /*0890*/  IMAD R15, R18, R15, R9 ;  /* 0x0000000f120f7224 */ /* 0x000fe200078e0209 */
[----:B0-----:R-:W0:Y:S04]  /*08a0*/  MUFU.RCP R17, R17 ;  /* 0x0000001100117308 */ /* 0x001e280000001000 */
[----:B------:R-:W-:-:S13]  /*08b0*/  ISETP.GT.U32.AND P1, PT, R12, R15, PT ;  /* 0x0000000f0c00720c */ /* 0x000fda0003f24070 */
[----:B------:R-:W-:Y:S01]  /*08c0*/  @!P1 IMAD.IADD R15, R15, 0x1, -R12 ;  /* 0x000000010f0f9824 */ /* 0x000fe200078e0a0c */
[----:B------:R-:W-:Y:S01]  /*08d0*/  @!P1 IADD3 R18, PT, PT, R18, 0x1, RZ ;  /* 0x0000000112129810 */ /* 0x000fe20007ffe0ff */
[----:B0-----:R-:W-:-:S03]  /*08e0*/  VIADD R5, R17, 0xffffffe ;  /* 0x0ffffffe11057836 */ /* 0x001fc60000000000 */
[----:B------:R-:W-:-:S03]  /*08f0*/  ISETP.GE.U32.AND P0, PT, R15, R12, PT ;  /* 0x0000000c0f00720c */ /* 0x000fc60003f06070 */
[----:B------:R-:W0:Y:S10]  /*0900*/  F2I.FTZ.U32.TRUNC.NTZ R5, R5 ;  /* 0x0000000500057305 */ /* 0x000e34000021f000 */
[----:B------:R-:W-:Y:S01]  /*0910*/  @P0 VIADD R18, R18, 0x1 ;  /* 0x0000000112120836 */ /* 0x000fe20000000000 */
[----:B------:R-:W-:Y:S01]  /*0920*/  ISETP.NE.AND P0, PT, R4, RZ, PT ;  /* 0x000000ff0400720c */ /* 0x000fe20003f05270 */
[----:B------:R-:W-:-:S02]  /*0930*/  IMAD.MOV.U32 R4, RZ, RZ, RZ ;  /* 0x000000ffff047224 */ /* 0x000fc400078e00ff */
[----:B------:R-:W-:Y:S02]  /*0940*/  @!P2 IMAD.MOV R18, RZ, RZ, -R18 ;  /* 0x000000ffff12a224 */ /* 0x000fe400078e0a12 */
[----:B0-----:R-:W-:-:S03]  /*0950*/  IMAD.MOV R17, RZ, RZ, -R5 ;  /* 0x000000ffff117224 */ /* 0x001fc600078e0a05 */
[----:B------:R-:W-:Y:S01]  /*0960*/  SEL R18, R14, R18, !P0 ;  /* 0x000000120e127207 */ /* 0x000fe20004000000 */
[----:B------:R-:W-:-:S03]  /*0970*/  IMAD R17, R17, R16, RZ ;  /* 0x0000001011117224 */ /* 0x000fc600078e02ff */
[----:B------:R-:W-:Y:S01]  /*0980*/  IABS R19, R18 ;  /* 0x0000001200137213 */ /* 0x000fe20000000000 */
[----:B------:R-:W-:Y:S01]  /*0990*/  IMAD.HI.U32 R4, R5, R17, R4 ;  /* 0x0000001105047227 */ /* 0x000fe200078e0004 */
[----:B------:R-:W-:-:S03]  /*09a0*/  ISETP.GE.AND P3, PT, R18, RZ, PT ;  /* 0x000000ff1200720c */ /* 0x000fc60003f66270 */
[----:B------:R-:W-:Y:S02]  /*09b0*/  IMAD.MOV.U32 R5, RZ, RZ, R19 ;  /* 0x000000ffff057224 */ /* 0x000fe400078e0013 */
[----:B------:R-:W-:Y:S02]  /*09c0*/  IMAD.MOV R17, RZ, RZ, -R20 ;  /* 0x000000ffff117224 */ /* 0x000fe400078e0a14 */
[----:B------:R-:W-:-:S04]  /*09d0*/  IMAD.HI.U32 R4, R4, R5, RZ ;  /* 0x0000000504047227 */ /* 0x000fc800078e00ff */
[----:B------:R-:W-:-:S05]  /*09e0*/  IMAD R5, R4, R17, R5 ;  /* 0x0000001104057224 */ /* 0x000fca00078e0205 */
[----:B------:R-:W-:-:S13]  /*09f0*/  ISETP.GT.U32.AND P1, PT, R16, R5, PT ;  /* 0x000000051000720c */ /* 0x000fda0003f24070 */
[----:B------:R-:W-:Y:S01]  /*0a00*/  @!P1 IMAD.IADD R5, R5, 0x1, -R16 ;  /* 0x0000000105059824 */ /* 0x000fe200078e0a10 */
[----:B------:R-:W-:-:S04]  /*0a10*/  ISETP.NE.AND P1, PT, R11, RZ, PT ;  /* 0x000000ff0b00720c */ /* 0x000fc80003f25270 */
[----:B------:R-:W-:-:S13]  /*0a20*/  ISETP.GT.U32.AND P2, PT, R16, R5, PT ;  /* 0x000000051000720c */ /* 0x000fda0003f44070 */
[----:B------:R-:W-:-:S04]  /*0a30*/  @!P2 IMAD.IADD R5, R5, 0x1, -R16 ;  /* 0x000000010505a824 */ /* 0x000fc800078e0a10 */
[----:B------:R-:W-:-:S04]  /*0a40*/  IMAD.MOV.U32 R16, RZ, RZ, R5 ;  /* 0x000000ffff107224 */ /* 0x000fc800078e0005 */
[----:B------:R-:W-:Y:S01]  /*0a50*/  @!P3 IMAD.MOV R16, RZ, RZ, -R16 ;  /* 0x000000ffff10b224 */ /* 0x000fe200078e0a10 */
[----:B------:R-:W-:Y:S01]  /*0a60*/  @!P1 LOP3.LUT R16, RZ, R11, RZ, 0x33, !PT ;  /* 0x0000000bff109212 */ /* 0x000fe200078e33ff */
[----:B------:R-:W-:Y:S06]  /*0a70*/  BRA.U !UP0, `(.L_x_71) ;  /* 0x0000000d08e87547 */ /* 0x000fec000b800000 */
[-C--:B------:R-:W-:Y:S02]  /*0a80*/  IABS R20, R13.reuse ;  /* 0x0000000d00147213 */ /* 0x080fe40000000000 */
[----:B------:R-:W-:Y:S02]  /*0a90*/  IABS R17, R13 ;  /* 0x0000000d00117213 */ /* 0x000fe40000000000 */
[----:B------:R-:W0:Y:S01]  /*0aa0*/  I2F.RP R10, R20 ;  /* 0x00000014000a7306 */ /* 0x000e220000209400 */
[----:B------:R-:W-:Y:S02]  /*0ab0*/  ISETP.GE.AND P4, PT, R0, RZ, PT ;  /* 0x000000ff0000720c */ /* 0x000fe40003f86270 */
[----:B------:R-:W-:Y:S01]  /*0ac0*/  ISETP.GT.U32.AND P3, PT, R12, R15, PT ;  /* 0x0000000f0c00720c */ /* 0x000fe20003f64070 */
[----:B------:R-:W-:-:S05]  /*0ad0*/  IMAD.IADD R12, R15, 0x1, -R12 ;  /* 0x000000010f0c7824 */ /* 0x000fca00078e0a0c */
[----:B------:R-:W-:Y:S02]  /*0ae0*/  SEL R15, R12, R15, !P3 ;  /* 0x0000000f0c0f7207 */ /* 0x000fe40005800000 */
[----:B------:R-:W-:-:S03]  /*0af0*/  ISETP.NE.AND P3, PT, R13, RZ, PT ;  /* 0x000000ff0d00720c */ /* 0x000fc60003f65270 */
[----:B------:R-:W-:Y:S01]  /*0b00*/  @!P4 IMAD.MOV R15, RZ, RZ, -R15 ;  /* 0x000000ffff0fc224 */ /* 0x000fe200078e0a0f */
[----:B0-----:R-:W0:Y:S04]  /*0b10*/  MUFU.RCP R10, R10 ;  /* 0x0000000a000a7308 */ /* 0x001e280000001000 */
[----:B------:R-:W-:Y:S01]  /*0b20*/  SEL R14, R14, R15, !P0 ;  /* 0x0000000f0e0e7207 */ /* 0x000fe20004000000 */
[----:B0-----:R-:W-:-:S04]  /*0b30*/  VIADD R4, R10, 0xffffffe ;  /* 0x0ffffffe0a047836 */ /* 0x001fc80000000000 */
[----:B------:R0:W1:Y:S02]  /*0b40*/  F2I.FTZ.U32.TRUNC.NTZ R5, R4 ;  /* 0x0000000400057305 */ /* 0x000064000021f000 */
[----:B0-----:R-:W-:Y:S02]  /*0b50*/  HFMA2 R4, -RZ, RZ, 0, 0 ;  /* 0x00000000ff047431 */ /* 0x001fe400000001ff */
[----:B-1----:R-:W-:-:S04]  /*0b60*/  IMAD.MOV R11, RZ, RZ, -R5 ;  /* 0x000000ffff0b7224 */ /* 0x002fc800078e0a05 */
[----:B------:R-:W-:-:S04]  /*0b70*/  IMAD R11, R11, R20, RZ ;  /* 0x000000140b0b7224 */ /* 0x000fc800078e02ff */
[----:B------:R-:W-:-:S04]  /*0b80*/  IMAD.HI.U32 R18, R5, R11, R4 ;  /* 0x0000000b05127227 */ /* 0x000fc800078e0004 */
[----:B------:R-:W-:Y:S02]  /*0b90*/  IMAD.MOV R5, RZ, RZ, -R17 ;  /* 0x000000ffff057224 */ /* 0x000fe400078e0a11 */
[----:B------:R-:W-:-:S04]  /*0ba0*/  IMAD.HI.U32 R4, R18, R9, RZ ;  /* 0x0000000912047227 */ /* 0x000fc800078e00ff */
[----:B------:R-:W-:Y:S01]  /*0bb0*/  IMAD R9, R4, R5, R9 ;  /* 0x0000000504097224 */ /* 0x000fe200078e0209 */
[----:B------:R-:W-:-:S04]  /*0bc0*/  LOP3.LUT R5, R0, R13, RZ, 0x3c, !PT ;  /* 0x0000000d00057212 */ /* 0x000fc800078e3cff */
[----:B------:R-:W-:Y:S02]  /*0bd0*/  ISETP.GT.U32.AND P5, PT, R20, R9, PT ;  /* 0x000000091400720c */ /* 0x000fe40003fa4070 */
[----:B------:R-:W-:Y:S02]  /*0be0*/  ISETP.GE.AND P1, PT, R5, RZ, PT ;  /* 0x000000ff0500720c */ /* 0x000fe40003f26270 */
[----:B------:R-:W-:-:S09]  /*0bf0*/  VIMNMX R5, PT, PT, R8, UR10, PT ;  /* 0x0000000a08057c48 */ /* 0x000fd2000bfe0100 */
[----:B------:R-:W-:Y:S02]  /*0c00*/  @!P5 IMAD.IADD R9, R9, 0x1, -R20 ;  /* 0x000000010909d824 */ /* 0x000fe400078e0a14 */
[----:B------:R-:W-:-:S03]  /*0c10*/  @!P5 VIADD R4, R4, 0x1 ;  /* 0x000000010404d836 */ /* 0x000fc60000000000 */
[----:B------:R-:W-:-:S13]  /*0c20*/  ISETP.GE.U32.AND P2, PT, R9, R20, PT ;  /* 0x000000140900720c */ /* 0x000fda0003f46070 */
[----:B------:R-:W-:Y:S01]  /*0c30*/  @P2 VIADD R4, R4, 0x1 ;  /* 0x0000000104042836 */ /* 0x000fe20000000000 */
[----:B------:R-:W-:Y:S01]  /*0c40*/  ISETP.GE.AND P2, PT, R5, 0x1, PT ;  /* 0x000000010500780c */ /* 0x000fe20003f46270 */
[-CC-:B------:R-:W-:Y:S02]  /*0c50*/  IMAD R5, R16, R6.reuse, -R7.reuse ;  /* 0x0000000610057224 */ /* 0x180fe400078e0a07 */
[----:B------:R-:W-:Y:S01]  /*0c60*/  @!P1 IMAD.MOV R4, RZ, RZ, -R4 ;  /* 0x000000ffff049224 */ /* 0x000fe200078e0a04 */
[----:B------:R-:W-:Y:S01]  /*0c70*/  @!P3 LOP3.LUT R4, RZ, R13, RZ, 0x33, !PT ;  /* 0x0000000dff04b212 */ /* 0x000fe200078e33ff */
[----:B------:R-:W-:-:S08]  /*0c80*/  IMAD R6, R14, R6, -R7 ;  /* 0x000000060e067224 */ /* 0x000fd000078e0a07 */
[----:B------:R-:W-:Y:S05]  /*0c90*/  @!P2 BRA `(.L_x_71) ;  /* 0x0000000c0060a947 */ /* 0x000fea0003800000 */
[C---:B------:R-:W-:Y:S01]  /*0ca0*/  LOP3.LUT R7, R8.reuse, 0x7, RZ, 0xc0, !PT ;  /* 0x0000000708077812 */ /* 0x040fe200078ec0ff */
[----:B------:R-:W-:Y:S01]  /*0cb0*/  UMOV UR4, URZ ;  /* 0x000000ff00047c82 */ /* 0x000fe20008000000 */
[----:B------:R-:W-:-:S07]  /*0cc0*/  LOP3.LUT R8, R8, 0x7ffffff8, RZ, 0xc0, !PT ;  /* 0x7ffffff808087812 */ /* 0x000fce00078ec0ff */
.L_x_79:
[----:B------:R-:W0:Y:S01]  /*0cd0*/  LDC R11, c[0x0][0x3a4] ;  /* 0x0000e900ff0b7b82 */ /* 0x000e220000000800 */
[----:B------:R-:W-:Y:S01]  /*0ce0*/  UMOV UR5, URZ ;  /* 0x000000ff00057c82 */ /* 0x000fe20008000000 */
[-C--:B0-----:R-:W-:Y:S02]  /*0cf0*/  IMAD R9, R4, R11.reuse, UR4 ;  /* 0x0000000404097e24 */ /* 0x081fe4000f8e020b */
[----:B------:R-:W-:Y:S01]  /*0d00*/  IMAD R20, R2, R11, UR4 ;  /* 0x0000000402147e24 */ /* 0x000fe2000f8e020b */
[----:B------:R-:W-:-:S06]  /*0d10*/  UIADD3 UR4, UPT, UPT, UR4, 0x1, URZ ;  /* 0x0000000104047890 */ /* 0x000fcc000fffe0ff */
[----:B------:R-:W-:-:S13]  /*0d20*/  ISETP.NE.AND P5, PT, R11, UR4, PT ;  /* 0x000000040b007c0c */ /* 0x000fda000bfa5270 */
.L_x_78:
[----:B------:R-:W0:Y:S01]  /*0d30*/  LDC.64 R12, c[0x0][0x3b0] ;  /* 0x0000ec00ff0c7b82 */ /* 0x000e220000000a00 */
[----:B------:R-:W1:Y:S01]  /*0d40*/  LDCU UR6, c[0x0][0x3b8] ;  /* 0x00007700ff0677ac */ /* 0x000e620008000800 */
[----:B------:R-:W-:Y:S02]  /*0d50*/  VIADD R10, R5, UR5 ;  /* 0x00000005050a7c36 */ /* 0x000fe40008000000 */
[----:B------:R-:W-:Y:S01]  /*0d60*/  IMAD.MOV.U32 R22, RZ, RZ, RZ ;  /* 0x000000ffff167224 */ /* 0x000fe200078e00ff */
[----:B------:R-:W2:Y:S01]  /*0d70*/  LDCU UR7, c[0x0][0x3ac] ;  /* 0x00007580ff0777ac */ /* 0x000ea20008000800 */
[----:B-1----:R-:W-:Y:S01]  /*0d80*/  UISETP.GE.U32.AND UP0, UPT, UR6, 0x8, UPT ;  /* 0x000000080600788c */ /* 0x002fe2000bf06070 */
[----:B--2---:R-:W-:Y:S01]  /*0d90*/  ISETP.GE.AND P0, PT, R10, UR7, PT ;  /* 0x000000070a007c0c */ /* 0x004fe2000bf06270 */
[----:B0-----:R-:W-:Y:S01]  /*0da0*/  IMAD R21, R20, R13, UR5 ;  /* 0x0000000514157e24 */ /* 0x001fe2000f8e020d */
[----:B------:R-:W-:Y:S02]  /*0db0*/  UIADD3 UR5, UPT, UPT, UR5, 0x1, URZ ;  /* 0x0000000105057890 */ /* 0x000fe4000fffe0ff */
[----:B------:R-:W-:Y:S01]  /*0dc0*/  ISETP.GT.AND P0, PT, R10, -0x1, !P0 ;  /* 0xffffffff0a00780c */ /* 0x000fe20004704270 */
[----:B------:R-:W-:-:S03]  /*0dd0*/  IMAD R21, R21, UR6, RZ ;  /* 0x0000000615157c24 */ /* 0x000fc6000f8e02ff */
[----:B------:R-:W-:Y:S01]  /*0de0*/  ISETP.NE.AND P6, PT, R13, UR5, PT ;  /* 0x000000050d007c0c */ /* 0x000fe2000bfc5270 */
[----:B------:R-:W-:-:S04]  /*0df0*/  IMAD R13, R9, UR7, R10 ;  /* 0x00000007090d7c24 */ /* 0x000fc8000f8e020a */
[----:B------:R-:W-:Y:S01]  /*0e00*/  IMAD R13, R13, R12, RZ ;  /* 0x0000000c0d0d7224 */ /* 0x000fe200078e02ff */
[----:B------:R-:W-:Y:S07]  /*0e10*/  BRA.U !UP0, `(.L_x_72) ;  /* 0x0000000508487547 */ /* 0x000fee000b800000 */
[----:B------:R-:W0:Y:S01]  /*0e20*/  LDC R12, c[0x0][0x3b0] ;  /* 0x0000ec00ff0c7b82 */ /* 0x000e220000000800 */
[----:B------:R-:W1:Y:S01]  /*0e30*/  LDCU.128 UR12, c[0x0][0x380] ;  /* 0x00007000ff0c77ac */ /* 0x000e620008000c00 */
[----:B------:R-:W-:-:S05]  /*0e40*/  UMOV UR6, URZ ;  /* 0x000000ff00067c82 */ /* 0x000fca0008000000 */
.L_x_73:
[----:B------:R-:W-:Y:S01]  /*0e50*/  VIADD R18, R6, UR6 ;  /* 0x0000000606127c36 */ /* 0x000fe20008000000 */
[----:B------:R-:W2:Y:S04]  /*0e60*/  LDC.64 R14, c[0x0][0x380] ;  /* 0x0000e000ff0e7b82 */ /* 0x000ea80000000a00 */
[----:B0-----:R-:W-:-:S04]  /*0e70*/  ISETP.GE.AND P1, PT, R18, R12, PT ;  /* 0x0000000c1200720c */ /* 0x001fc80003f26270 */
[----:B------:R-:W0:Y:S01]  /*0e80*/  LDC.64 R10, c[0x0][0x388] ;  /* 0x0000e200ff0a7b82 */ /* 0x000e220000000a00 */
[----:B------:R-:W-:-:S04]  /*0e90*/  ISETP.GT.AND P1, PT, R18, -0x1, !P1 ;  /* 0xffffffff1200780c */ /* 0x000fc80004f24270 */
[----:B------:R-:W-:-:S13]  /*0ea0*/  PLOP3.LUT P1, PT, P0, P1, PT, 0x80, 0x8 ;  /* 0x000000000008781c */ /* 0x000fda0000723070 */
[----:B------:R-:W-:Y:S02]  /*0eb0*/  @P1 IMAD.IADD R17, R13, 0x1, R18 ;  /* 0x000000010d111824 */ /* 0x000fe400078e0212 */
[----:B------:R-:W-:Y:S02]  /*0ec0*/  @P1 VIADD R19, R21, UR6 ;  /* 0x0000000615131c36 */ /* 0x000fe40008000000 */
[----:B--2---:R-:W-:-:S04]  /*0ed0*/  @P1 IMAD.WIDE R16, R17, 0x4, R14 ;  /* 0x0000000411101825 */ /* 0x004fc800078e020e */
[----:B0-----:R-:W-:Y:S02]  /*0ee0*/  @P1 IMAD.WIDE R10, R19, 0x4, R10 ;  /* 0x00000004130a1825 */ /* 0x001fe400078e020a */
[----:B------:R-:W2:Y:S04]  /*0ef0*/  @P1 LDG.E R16, desc[UR8][R16.64] ;  /* 0x0000000810101981 */ /* 0x000ea8000c1e1900 */
[----:B------:R0:W2:Y:S01]  /*0f00*/  @P1 LDG.E R22, desc[UR8][R10.64] ;  /* 0x000000080a161981 */ /* 0x0000a2000c1e1900 */
[----:B------:R-:W-:Y:S01]  /*0f10*/  USHF.R.S32.HI UR7, URZ, 0x1f, UR6 ;  /* 0x0000001fff077899 */ /* 0x000fe20008011406 */
[----:B------:R-:W-:Y:S01]  /*0f20*/  SHF.R.S32.HI R24, RZ, 0x1f, R13 ;  /* 0x0000001fff187819 */ /* 0x000fe2000001140d */
[----:B------:R-:W-:Y:S01]  /*0f30*/  VIADD R23, R18, 0x1 ;  /* 0x0000000112177836 */ /* 0x000fe20000000000 */
[----:B------:R-:W-:-:S02]  /*0f40*/  SHF.R.S32.HI R19, RZ, 0x1f, R6 ;  /* 0x0000001fff137819 */ /* 0x000fc40000011406 */
[----:B------:R-:W-:Y:S02]  /*0f50*/  IADD3 R15, P2, P3, R13, UR6, R6 ;  /* 0x000000060d0f7c10 */ /* 0x000fe4000fb5e006 */
[----:B------:R-:W-:Y:S02]  /*0f60*/  SHF.R.S32.HI R18, RZ, 0x1f, R21 ;  /* 0x0000001fff127819 */ /* 0x000fe40000011415 */
[----:B------:R-:W-:Y:S02]  /*0f70*/  IADD3.X R24, PT, PT, R24, UR7, R19, P2, P3 ;  /* 0x0000000718187c10 */ /* 0x000fe400097e6413 */
[C---:B-1----:R-:W-:Y:S02]  /*0f80*/  LEA R14, P2, R15.reuse, UR12, 0x2 ;  /* 0x0000000c0f0e7c11 */ /* 0x042fe4000f8410ff */
[----:B------:R-:W-:Y:S02]  /*0f90*/  IADD3 R19, PT, PT, R6, UR6, RZ ;  /* 0x0000000606137c10 */ /* 0x000fe4000fffe0ff */
[----:B------:R-:W-:-:S02]  /*0fa0*/  LEA.HI.X R15, R15, UR13, R24, 0x2, P2 ;  /* 0x0000000d0f0f7c11 */ /* 0x000fc400090f1418 */
[-C--:B------:R-:W-:Y:S01]  /*0fb0*/  ISETP.GE.AND P2, PT, R23, R12.reuse, PT ;  /* 0x0000000c1700720c */ /* 0x080fe20003f46270 */
[----:B------:R-:W-:Y:S01]  /*0fc0*/  VIADD R25, R19, 0x2 ;  /* 0x0000000213197836 */ /* 0x000fe20000000000 */
[----:B0-----:R-:W-:Y:S01]  /*0fd0*/  IADD3 R11, P4, PT, R21, UR6, RZ ;  /* 0x00000006150b7c10 */ /* 0x001fe2000ff9e0ff */
[----:B------:R-:W-:Y:S01]  /*0fe0*/  VIADD R17, R19, 0x3 ;  /* 0x0000000313117836 */ /* 0x000fe20000000000 */
[----:B------:R-:W-:Y:S02]  /*0ff0*/  ISETP.GT.AND P2, PT, R23, -0x1, !P2 ;  /* 0xffffffff1700780c */ /* 0x000fe40005744270 */
[----:B------:R-:W-:Y:S02]  /*1000*/  ISETP.GE.AND P3, PT, R25, R12, PT ;  /* 0x0000000c1900720c */ /* 0x000fe40003f66270 */
[----:B------:R-:W-:Y:S02]  /*1010*/  PLOP3.LUT P2, PT, P0, P2, PT, 0x80, 0x8 ;  /* 0x000000000008781c */ /* 0x000fe40000745070 */
[----:B------:R-:W-:-:S02]  /*1020*/  IADD3.X R18, PT, PT, R18, UR7, RZ, P4, !PT ;  /* 0x0000000712127c10 */ /* 0x000fc4000a7fe4ff */
[----:B------:R-:W-:Y:S02]  /*1030*/  LEA R10, P4, R11, UR14, 0x2 ;  /* 0x0000000e0b0a7c11 */ /* 0x000fe4000f8810ff */
[----:B------:R-:W-:Y:S02]  /*1040*/  ISETP.GT.AND P3, PT, R25, -0x1, !P3 ;  /* 0xffffffff1900780c */ /* 0x000fe40005f64270 */
[----:B------:R-:W-:Y:S02]  /*1050*/  LEA.HI.X R11, R11, UR15, R18, 0x2, P4 ;  /* 0x0000000f0b0b7c11 */ /* 0x000fe4000a0f1412 */
[----:B------:R-:W-:Y:S02]  /*1060*/  PLOP3.LUT P3, PT, P0, P3, PT, 0x80, 0x8 ;  /* 0x000000000008781c */ /* 0x000fe40000767070 */
[C---:B------:R-:W-:Y:S01]  /*1070*/  ISETP.GE.AND P4, PT, R17.reuse, R12, PT ;  /* 0x0000000c1100720c */ /* 0x040fe20003f86270 */
[----:B------:R-:W3:Y:S03]  /*1080*/  @P2 LDG.E R18, desc[UR8][R14.64+0x4] ;  /* 0x000004080e122981 */ /* 0x000ee6000c1e1900 */
[----:B------:R-:W-:-:S02]  /*1090*/  ISETP.GT.AND P4, PT, R17, -0x1, !P4 ;  /* 0xffffffff1100780c */ /* 0x000fc40006784270 */
[----:B------:R-:W3:Y:S02]  /*10a0*/  @P2 LDG.E R17, desc[UR8][R10.64+0x4] ;  /* 0x000004080a112981 */ /* 0x000ee4000c1e1900 */
[----:B------:R-:W-:-:S03]  /*10b0*/  PLOP3.LUT P4, PT, P0, P4, PT, 0x80, 0x8 ;  /* 0x000000000008781c */ /* 0x000fc60000789070 */
[----:B------:R-:W4:Y:S04]  /*10c0*/  @P3 LDG.E R24, desc[UR8][R14.64+0x8] ;  /* 0x000008080e183981 */ /* 0x000f28000c1e1900 */
[----:B------:R-:W4:Y:S01]  /*10d0*/  @P3 LDG.E R23, desc[UR8][R10.64+0x8] ;  /* 0x000008080a173981 */ /* 0x000f22000c1e1900 */
[----:B--2--5:R-:W-:-:S05]  /*10e0*/  @P1 FFMA R3, R16, R22, R3 ;  /* 0x0000001610031223 */ /* 0x024fca0000000003 */
[----:B------:R-:W2:Y:S04]  /*10f0*/  @P4 LDG.E R16, desc[UR8][R14.64+0xc] ;  /* 0x00000c080e104981 */ /* 0x000ea8000c1e1900 */
[----:B------:R-:W2:Y:S01]  /*1100*/  @P4 LDG.E R22, desc[UR8][R10.64+0xc] ;  /* 0x00000c080a164981 */ /* 0x000ea2000c1e1900 */
[----:B------:R-:W-:-:S05]  /*1110*/  VIADD R25, R19, 0x6 ;  /* 0x0000000613197836 */ /* 0x000fca0000000000 */
[----:B------:R-:W-:-:S04]  /*1120*/  ISETP.GE.AND P1, PT, R25, R12, PT ;  /* 0x0000000c1900720c */ /* 0x000fc80003f26270 */
[----:B------:R-:W-:Y:S01]  /*1130*/  ISETP.GT.AND P1, PT, R25, -0x1, !P1 ;  /* 0xffffffff1900780c */ /* 0x000fe20004f24270 */
[----:B---3--:R-:W-:Y:S01]  /*1140*/  @P2 FFMA R3, R18, R17, R3 ;  /* 0x0000001112032223 */ /* 0x008fe20000000003 */
[----:B------:R-:W-:-:S05]  /*1150*/  VIADD R17, R19, 0x4 ;  /* 0x0000000413117836 */ /* 0x000fca0000000000 */
[-C--:B------:R-:W-:Y:S01]  /*1160*/  ISETP.GE.AND P2, PT, R17, R12.reuse, PT ;  /* 0x0000000c1100720c */ /* 0x080fe20003f46270 */
[----:B----4-:R-:W-:Y:S01]  /*1170*/  @P3 FFMA R3, R24, R23, R3 ;  /* 0x0000001718033223 */ /* 0x010fe20000000003 */
[----:B------:R-:W-:Y:S02]  /*1180*/  VIADD R23, R19, 0x5 ;  /* 0x0000000513177836 */ /* 0x000fe40000000000 */
[----:B------:R-:W-:Y:S01]  /*1190*/  ISETP.GT.AND P2, PT, R17, -0x1, !P2 ;  /* 0xffffffff1100780c */ /* 0x000fe20005744270 */
[----:B------:R-:W-:Y:S02]  /*11a0*/  VIADD R19, R19, 0x7 ;  /* 0x0000000713137836 */ /* 0x000fe40000000000 */
[C---:B------:R-:W-:Y:S02]  /*11b0*/  ISETP.GE.AND P3, PT, R23.reuse, R12, PT ;  /* 0x0000000c1700720c */ /* 0x040fe40003f66270 */
[----:B------:R-:W-:Y:S02]  /*11c0*/  PLOP3.LUT P2, PT, P0, P2, PT, 0x80, 0x8 ;  /* 0x000000000008781c */ /* 0x000fe40000745070 */
[----:B------:R-:W-:-:S04]  /*11d0*/  ISETP.GT.AND P3, PT, R23, -0x1, !P3 ;  /* 0xffffffff1700780c */ /* 0x000fc80005f64270 */
[----:B------:R-:W-:Y:S02]  /*11e0*/  PLOP3.LUT P3, PT, P0, P3, PT, 0x80, 0x8 ;  /* 0x000000000008781c */ /* 0x000fe40000767070 */
[----:B------:R-:W-:-:S05]  /*11f0*/  PLOP3.LUT P1, PT, P0, P1, PT, 0x80, 0x8 ;  /* 0x000000000008781c */ /* 0x000fca0000723070 */
[----:B------:R-:W3:Y:S06]  /*1200*/  @P2 LDG.E R17, desc[UR8][R10.64+0x10] ;  /* 0x000010080a112981 */ /* 0x000eec000c1e1900 */
[----:B------:R-:W4:Y:S04]  /*1210*/  @P3 LDG.E R18, desc[UR8][R14.64+0x14] ;  /* 0x000014080e123981 */ /* 0x000f28000c1e1900 */
[----:B------:R-:W4:Y:S01]  /*1220*/  @P1 LDG.E R23, desc[UR8][R10.64+0x18] ;  /* 0x000018080a171981 */ /* 0x000f22000c1e1900 */
[----:B--2---:R-:W-:Y:S01]  /*1230*/  @P4 FFMA R3, R16, R22, R3 ;  /* 0x0000001610034223 */ /* 0x004fe20000000003 */
[----:B------:R-:W-:-:S02]  /*1240*/  ISETP.GE.AND P4, PT, R19, R12, PT ;  /* 0x0000000c1300720c */ /* 0x000fc40003f86270 */
[----:B------:R-:W3:Y:S02]  /*1250*/  @P2 LDG.E R16, desc[UR8][R14.64+0x10] ;  /* 0x000010080e102981 */ /* 0x000ee4000c1e1900 */
[----:B------:R-:W-:Y:S02]  /*1260*/  ISETP.GT.AND P4, PT, R19, -0x1, !P4 ;  /* 0xffffffff1300780c */ /* 0x000fe40006784270 */
[----:B------:R-:W2:Y:S02]  /*1270*/  @P1 LDG.E R22, desc[UR8][R14.64+0x18] ;  /* 0x000018080e161981 */ /* 0x000ea4000c1e1900 */
[----:B------:R-:W-:Y:S02]  /*1280*/  PLOP3.LUT P4, PT, P0, P4, PT, 0x80, 0x8 ;  /* 0x000000000008781c */ /* 0x000fe40000789070 */
[----:B------:R-:W4:Y:S11]  /*1290*/  @P3 LDG.E R19, desc[UR8][R10.64+0x14] ;  /* 0x000014080a133981 */ /* 0x000f36000c1e1900 */
[----:B------:R-:W2:Y:S04]  /*12a0*/  @P4 LDG.E R24, desc[UR8][R14.64+0x1c] ;  /* 0x00001c080e184981 */ /* 0x000ea8000c1e1900 */
[----:B------:R-:W2:Y:S01]  /*12b0*/  @P4 LDG.E R25, desc[UR8][R10.64+0x1c] ;  /* 0x00001c080a194981 */ /* 0x000ea2000c1e1900 */
[----:B------:R-:W-:Y:S01]  /*12c0*/  UIADD3 UR6, UPT, UPT, UR6, 0x8, URZ ;  /* 0x0000000806067890 */ /* 0x000fe2000fffe0ff */
[----:B---3--:R-:W-:-:S05]  /*12d0*/  @P2 FFMA R3, R16, R17, R3 ;  /* 0x0000001110032223 */ /* 0x008fca0000000003 */
[----:B------:R-:W-:Y:S01]  /*12e0*/  ISETP.NE.AND P2, PT, R8, UR6, PT ;  /* 0x0000000608007c0c */ /* 0x000fe2000bf45270 */
[----:B----4-:R-:W-:-:S04]  /*12f0*/  @P3 FFMA R3, R18, R19, R3 ;  /* 0x0000001312033223 */ /* 0x010fc80000000003 */
[----:B--2---:R-:W-:-:S04]  /*1300*/  @P1 FFMA R3, R22, R23, R3 ;  /* 0x0000001716031223 */ /* 0x004fc80000000003 */
[----:B------:R-:W-:-:S04]  /*1310*/  @P4 FFMA R3, R24, R25, R3 ;  /* 0x0000001918034223 */ /* 0x000fc80000000003 */
[----:B------:R-:W-:Y:S05]  /*1320*/  @P2 BRA `(.L_x_73) ;  /* 0xfffffff800c82947 */ /* 0x000fea000383ffff */
[----:B------:R-:W-:-:S07]  /*1330*/  IMAD.MOV.U32 R22, RZ, RZ, R8 ;  /* 0x000000ffff167224 */ /* 0x000fce00078e0008 */
.L_x_72:
[----:B------:R-:W-:-:S13]  /*1340*/  ISETP.NE.AND P1, PT, R7, RZ, PT ;  /* 0x000000ff0700720c */ /* 0x000fda0003f25270 */
[----:B------:R-:W-:Y:S05]  /*1350*/  @!P1 BRA `(.L_x_74) ;  /* 0x0000000400a89947 */ /* 0x000fea0003800000 */
[----:B------:R-:W0:Y:S01]  /*1360*/  LDCU UR6, c[0x0][0x3b8] ;  /* 0x00007700ff0677ac */ /* 0x000e220008000800 */
[----:B------:R-:W-:Y:S01]  /*1370*/  VIADD R10, R7, 0xffffffff ;  /* 0xffffffff070a7836 */ /* 0x000fe20000000000 */
[----:B------:R-:W-:-:S04]  /*1380*/  SHF.R.S32.HI R24, RZ, 0x1f, R6 ;  /* 0x0000001fff187819 */ /* 0x000fc80000011406 */
[----:B------:R-:W-:Y:S01]  /*1390*/  ISETP.GE.U32.AND P1, PT, R10, 0x3, PT ;  /* 0x000000030a00780c */ /* 0x000fe20003f26070 */
[----:B0-----:R-:W-:-:S12]  /*13a0*/  ULOP3.LUT UP0, UR7, UR6, 0x3, URZ, 0xc0, !UPT ;  /* 0x0000000306077892 */ /* 0x001fd8000f80c0ff */
[----:B------:R-:W-:Y:S05]  /*13b0*/  @!P1 BRA `(.L_x_75) ;  /* 0x0000000000b49947 */ /* 0x000fea0003800000 */
[----:B------:R-:W0:Y:S01]  /*13c0*/  LDCU.128 UR12, c[0x0][0x380] ;  /* 0x00007000ff0c77ac */ /* 0x000e220008000c00 */
[----:B------:R-:W-:Y:S01]  /*13d0*/  IMAD.IADD R23, R6, 0x1, R22 ;  /* 0x0000000106177824 */ /* 0x000fe200078e0216 */
[----:B------:R-:W-:Y:S01]  /*13e0*/  SHF.R.S32.HI R19, RZ, 0x1f, R13 ;  /* 0x0000001fff137819 */ /* 0x000fe2000001140d */
[----:B------:R-:W1:Y:S01]  /*13f0*/  LDC.64 R10, c[0x0][0x388] ;  /* 0x0000e200ff0a7b82 */ /* 0x000e620000000a00 */
[----:B------:R-:W-:Y:S01]  /*1400*/  IADD3 R14, P2, P3, R13, R22, R6 ;  /* 0x000000160d0e7210 */ /* 0x000fe20007b5e006 */
[C---:B------:R-:W-:Y:S01]  /*1410*/  VIADD R15, R23.reuse, 0x1 ;  /* 0x00000001170f7836 */ /* 0x040fe20000000000 */
[C---:B------:R-:W-:Y:S01]  /*1420*/  ISETP.GE.AND P1, PT, R23.reuse, R12, PT ;  /* 0x0000000c1700720c */ /* 0x040fe20003f26270 */
[----:B------:R-:W-:Y:S01]  /*1430*/  VIADD R27, R23, 0x2 ;  /* 0x00000002171b7836 */ /* 0x000fe20000000000 */
[----:B------:R-:W-:Y:S02]  /*1440*/  IADD3.X R19, PT, PT, R19, RZ, R24, P2, P3 ;  /* 0x000000ff13137210 */ /* 0x000fe400017e6418 */
[----:B------:R-:W-:-:S02]  /*1450*/  ISETP.GT.AND P1, PT, R23, -0x1, !P1 ;  /* 0xffffffff1700780c */ /* 0x000fc40004f24270 */
[C---:B------:R-:W-:Y:S02]  /*1460*/  ISETP.GE.AND P2, PT, R15.reuse, R12, PT ;  /* 0x0000000c0f00720c */ /* 0x040fe40003f46270 */
[----:B------:R-:W-:Y:S02]  /*1470*/  PLOP3.LUT P1, PT, P0, P1, PT, 0x80, 0x8 ;  /* 0x000000000008781c */ /* 0x000fe40000723070 */
[----:B------:R-:W-:Y:S02]  /*1480*/  ISETP.GT.AND P2, PT, R15, -0x1, !P2 ;  /* 0xffffffff0f00780c */ /* 0x000fe40005744270 */
[C---:B0-----:R-:W-:Y:S02]  /*1490*/  LEA R18, P4, R14.reuse, UR12, 0x2 ;  /* 0x0000000c0e127c11 */ /* 0x041fe4000f8810ff */
[----:B------:R-:W-:Y:S02]  /*14a0*/  IADD3 R17, P3, PT, R21, R22, RZ ;  /* 0x0000001615117210 */ /* 0x000fe40007f7e0ff */
[----:B------:R-:W-:-:S02]  /*14b0*/  LEA.HI.X R19, R14, UR13, R19, 0x2, P4 ;  /* 0x0000000d0e137c11 */ /* 0x000fc4000a0f1413 */
[----:B------:R-:W0:Y:S01]  /*14c0*/  LDC.64 R14, c[0x0][0x380] ;  /* 0x0000e000ff0e7b82 */ /* 0x000e220000000a00 */
[----:B------:R-:W-:Y:S02]  /*14d0*/  LEA R16, P4, R17, UR14, 0x2 ;  /* 0x0000000e11107c11 */ /* 0x000fe4000f8810ff */
[C---:B------:R-:W-:Y:S02]  /*14e0*/  @P1 IADD3 R25, PT, PT, R21.reuse, R22, RZ ;  /* 0x0000001615191210 */ /* 0x040fe40007ffe0ff */
[----:B------:R-:W-:Y:S02]  /*14f0*/  LEA.HI.X.SX32 R26, R21, RZ, 0x1, P3 ;  /* 0x000000ff151a7211 */ /* 0x000fe400018f0eff */
[-C--:B------:R-:W-:Y:S01]  /*1500*/  ISETP.GE.AND P3, PT, R27, R12.reuse, PT ;  /* 0x0000000c1b00720c */ /* 0x080fe20003f66270 */
[----:B-1----:R-:W-:Y:S01]  /*1510*/  @P1 IMAD.WIDE R10, R25, 0x4, R10 ;  /* 0x00000004190a1825 */ /* 0x002fe200078e020a */
[----:B------:R-:W-:Y:S02]  /*1520*/  LEA.HI.X R17, R17, UR15, R26, 0x2, P4 ;  /* 0x0000000f11117c11 */ /* 0x000fe4000a0f141a */
[----:B------:R-:W-:Y:S01]  /*1530*/  ISETP.GT.AND P3, PT, R27, -0x1, !P3 ;  /* 0xffffffff1b00780c */ /* 0x000fe20005f64270 */
[----:B------:R-:W-:Y:S01]  /*1540*/  VIADD R25, R23, 0x3 ;  /* 0x0000000317197836 */ /* 0x000fe20000000000 */
[----:B------:R-:W-:Y:S01]  /*1550*/  PLOP3.LUT P2, PT, P0, P2, PT, 0x80, 0x8 ;  /* 0x000000000008781c */ /* 0x000fe20000745070 */
[----:B------:R-:W-:Y:S01]  /*1560*/  @P1 IMAD.IADD R23, R13, 0x1, R23 ;  /* 0x000000010d171824 */ /* 0x000fe200078e0217 */
[----:B------:R-:W-:Y:S01]  /*1570*/  PLOP3.LUT P3, PT, P0, P3, PT, 0x80, 0x8 ;  /* 0x000000000008781c */ /* 0x000fe20000767070 */
[----:B------:R-:W2:Y:S01]  /*1580*/  @P1 LDG.E R10, desc[UR8][R10.64] ;  /* 0x000000080a0a1981 */ /* 0x000ea2000c1e1900 */
[----:B------:R-:W-:-:S04]  /*1590*/  ISETP.GE.AND P4, PT, R25, R12, PT ;  /* 0x0000000c1900720c */ /* 0x000fc80003f86270 */
[----:B------:R-:W-:Y:S01]  /*15a0*/  ISETP.GT.AND P4, PT, R25, -0x1, !P4 ;  /* 0xffffffff1900780c */ /* 0x000fe20006784270 */
[----:B0-----:R-:W-:-:S03]  /*15b0*/  @P1 IMAD.WIDE R14, R23, 0x4, R14 ;  /* 0x00000004170e1825 */ /* 0x001fc600078e020e */
[----:B------:R-:W-:Y:S01]  /*15c0*/  PLOP3.LUT P4, PT, P0, P4, PT, 0x80, 0x8 ;  /* 0x000000000008781c */ /* 0x000fe20000789070 */
[----:B------:R-:W3:Y:S04]  /*15d0*/  @P2 LDG.E R26, desc[UR8][R18.64+0x4] ;  /* 0x00000408121a2981 */ /* 0x000ee8000c1e1900 */
[----:B------:R-:W2:Y:S04]  /*15e0*/  @P1 LDG.E R14, desc[UR8][R14.64] ;  /* 0x000000080e0e1981 */ /* 0x000ea8000c1e1900 */
[----:B------:R-:W3:Y:S04]  /*15f0*/  @P2 LDG.E R23, desc[UR8][R16.64+0x4] ;  /* 0x0000040810172981 */ /* 0x000ee8000c1e1900 */
[----:B------:R-:W4:Y:S04]  /*1600*/  @P3 LDG.E R28, desc[UR8][R18.64+0x8] ;  /* 0x00000808121c3981 */ /* 0x000f28000c1e1900 */
[----:B------:R-:W4:Y:S04]  /*1610*/  @P3 LDG.E R25, desc[UR8][R16.64+0x8] ;  /* 0x0000080810193981 */ /* 0x000f28000c1e1900 */
[----:B------:R-:W4:Y:S04]  /*1620*/  @P4 LDG.E R27, desc[UR8][R18.64+0xc] ;  /* 0x00000c08121b4981 */ /* 0x000f28000c1e1900 */
[----:B------:R-:W4:Y:S01]  /*1630*/  @P4 LDG.E R29, desc[UR8][R16.64+0xc] ;  /* 0x00000c08101d4981 */ /* 0x000f22000c1e1900 */
[----:B------:R-:W-:-:S02]  /*1640*/  VIADD R22, R22, 0x4 ;  /* 0x0000000416167836 */ /* 0x000fc40000000000 */
[----:B--2--5:R-:W-:-:S04]  /*1650*/  @P1 FFMA R3, R14, R10, R3 ;  /* 0x0000000a0e031223 */ /* 0x024fc80000000003 */
[----:B---3--:R-:W-:-:S04]  /*1660*/  @P2 FFMA R3, R26, R23, R3 ;  /* 0x000000171a032223 */ /* 0x008fc80000000003 */
[----:B----4-:R-:W-:-:S04]  /*1670*/  @P3 FFMA R3, R28, R25, R3 ;  /* 0x000000191c033223 */ /* 0x010fc80000000003 */
[----:B------:R-:W-:-:S07]  /*1680*/  @P4 FFMA R3, R27, R29, R3 ;  /* 0x0000001d1b034223 */ /* 0x000fce0000000003 */
.L_x_75:
[----:B------:R-:W-:Y:S05]  /*1690*/  BRA.U !UP0, `(.L_x_74) ;  /* 0x0000000108d87547 */ /* 0x000fea000b800000 */
[----:B------:R-:W-:Y:S02]  /*16a0*/  UISETP.NE.AND UP0, UPT, UR7, 0x1, UPT ;  /* 0x000000010700788c */ /* 0x000fe4000bf05270 */
[----:B------:R-:W-:-:S04]  /*16b0*/  ULOP3.LUT UR6, UR6, 0x1, URZ, 0xc0, !UPT ;  /* 0x0000000106067892 */ /* 0x000fc8000f8ec0ff */
[----:B------:R-:W-:-:S03]  /*16c0*/  UISETP.NE.U32.AND UP1, UPT, UR6, 0x1, UPT ;  /* 0x000000010600788c */ /* 0x000fc6000bf25070 */
[----:B------:R-:W-:Y:S08]  /*16d0*/  BRA.U !UP0, `(.L_x_76) ;  /* 0x0000000108847547 */ /* 0x000ff0000b800000 */
[----:B------:R-:W-:Y:S01]  /*16e0*/  IMAD.IADD R25, R6, 0x1, R22 ;  /* 0x0000000106197824 */ /* 0x000fe200078e0216 */
[----:B------:R-:W0:Y:S03]  /*16f0*/  LDC.64 R14, c[0x0][0x388] ;  /* 0x0000e200ff0e7b82 */ /* 0x000e260000000a00 */
[----:B------:R-:W-:-:S05]  /*1700*/  VIADD R11, R25, 0x1 ;  /* 0x00000001190b7836 */ /* 0x000fca0000000000 */
[C---:B------:R-:W-:Y:S01]  /*1710*/  ISETP.GE.AND P1, PT, R11.reuse, R12, PT ;  /* 0x0000000c0b00720c */ /* 0x040fe20003f26270 */
[----:B------:R-:W1:Y:S03]  /*1720*/  LDC.64 R18, c[0x0][0x380] ;  /* 0x0000e000ff127b82 */ /* 0x000e660000000a00 */
[----:B------:R-:W-:-:S04]  /*1730*/  ISETP.GT.AND P1, PT, R11, -0x1, !P1 ;  /* 0xffffffff0b00780c */ /* 0x000fc80004f24270 */
[----:B------:R-:W-:-:S13]  /*1740*/  PLOP3.LUT P1, PT, P0, P1, PT, 0x80, 0x8 ;  /* 0x000000000008781c */ /* 0x000fda0000723070 */
[----:B------:R-:W-:Y:S02]  /*1750*/  @P1 SHF.R.S32.HI R10, RZ, 0x1f, R22 ;  /* 0x0000001fff0a1819 */ /* 0x000fe40000011416 */
[-C--:B------:R-:W-:Y:S02]  /*1760*/  @P1 IADD3 R17, P3, PT, R21, R22.reuse, RZ ;  /* 0x0000001615111210 */ /* 0x080fe40007f7e0ff */
[----:B------:R-:W-:Y:S02]  /*1770*/  @P1 SHF.R.S32.HI R11, RZ, 0x1f, R13 ;  /* 0x0000001fff0b1819 */ /* 0x000fe4000001140d */
[----:B------:R-:W-:Y:S02]  /*1780*/  @P1 IADD3 R23, P2, P4, R13, R22, R6 ;  /* 0x000000160d171210 */ /* 0x000fe40007c5e006 */
[----:B------:R-:W-:Y:S02]  /*1790*/  @P1 LEA.HI.X.SX32 R16, R21, R10, 0x1, P3 ;  /* 0x0000000a15101211 */ /* 0x000fe400018f0eff */
[----:B0-----:R-:W-:-:S02]  /*17a0*/  @P1 LEA R14, P3, R17, R14, 0x2 ;  /* 0x0000000e110e1211 */ /* 0x001fc400078610ff */
[----:B------:R-:W-:Y:S02]  /*17b0*/  @P1 IADD3.X R24, PT, PT, R11, R10, R24, P2, P4 ;  /* 0x0000000a0b181210 */ /* 0x000fe400017e8418 */
[----:B------:R-:W-:Y:S01]  /*17c0*/  ISETP.GE.AND P2, PT, R25, R12, PT ;  /* 0x0000000c1900720c */ /* 0x000fe20003f46270 */
[----:B------:R-:W0:Y:S01]  /*17d0*/  LDC.64 R10, c[0x0][0x380] ;  /* 0x0000e000ff0a7b82 */ /* 0x000e220000000a00 */
[----:B------:R-:W-:Y:S02]  /*17e0*/  @P1 LEA.HI.X R15, R17, R15, R16, 0x2, P3 ;  /* 0x0000000f110f1211 */ /* 0x000fe400018f1410 */
[----:B------:R-:W-:-:S03]  /*17f0*/  ISETP.GT.AND P2, PT, R25, -0x1, !P2 ;  /* 0xffffffff1900780c */ /* 0x000fc60005744270 */
[----:B------:R-:W2:Y:S01]  /*1800*/  @P1 LDG.E R14, desc[UR8][R14.64+0x4] ;  /* 0x000004080e0e1981 */ /* 0x000ea2000c1e1900 */
[----:B------:R-:W-:Y:S01]  /*1810*/  PLOP3.LUT P2, PT, P0, P2, PT, 0x80, 0x8 ;  /* 0x000000000008781c */ /* 0x000fe20000745070 */
[----:B------:R-:W3:-:S12]  /*1820*/  LDC.64 R16, c[0x0][0x388] ;  /* 0x0000e200ff107b82 */ /* 0x000ed80000000a00 */
[----:B------:R-:W-:Y:S02]  /*1830*/  @P2 IMAD.IADD R27, R21, 0x1, R22 ;  /* 0x00000001151b2824 */ /* 0x000fe400078e0216 */
[----:B------:R-:W-:Y:S01]  /*1840*/  @P2 IMAD.IADD R25, R13, 0x1, R25 ;  /* 0x000000010d192824 */ /* 0x000fe200078e0219 */
[----:B0-----:R-:W-:-:S03]  /*1850*/  @P1 LEA R10, P3, R23, R10, 0x2 ;  /* 0x0000000a170a1211 */ /* 0x001fc600078610ff */
[----:B-1----:R-:W-:Y:S01]  /*1860*/  @P2 IMAD.WIDE R18, R25, 0x4, R18 ;  /* 0x0000000419122825 */ /* 0x002fe200078e0212 */
[----:B------:R-:W-:-:S03]  /*1870*/  @P1 LEA.HI.X R11, R23, R11, R24, 0x2, P3 ;  /* 0x0000000b170b1211 */ /* 0x000fc600018f1418 */
[----:B---3--:R-:W-:Y:S02]  /*1880*/  @P2 IMAD.WIDE R16, R27, 0x4, R16 ;  /* 0x000000041b102825 */ /* 0x008fe400078e0210 */
[----:B------:R-:W3:Y:S04]  /*1890*/  @P2 LDG.E R18, desc[UR8][R18.64] ;  /* 0x0000000812122981 */ /* 0x000ee8000c1e1900 */
[----:B------:R-:W2:Y:S04]  /*18a0*/  @P1 LDG.E R10, desc[UR8][R10.64+0x4] ;  /* 0x000004080a0a1981 */ /* 0x000ea8000c1e1900 */
[----:B------:R-:W3:Y:S01]  /*18b0*/  @P2 LDG.E R16, desc[UR8][R16.64] ;  /* 0x0000000810102981 */ /* 0x000ee2000c1e1900 */
[----:B------:R-:W-:-:S02]  /*18c0*/  VIADD R22, R22, 0x2 ;  /* 0x0000000216167836 */ /* 0x000fc40000000000 */
[----:B---3-5:R-:W-:-:S04]  /*18d0*/  @P2 FFMA R3, R16, R18, R3 ;  /* 0x0000001210032223 */ /* 0x028fc80000000003 */
[----:B--2---:R-:W-:-:S07]  /*18e0*/  @P1 FFMA R3, R10, R14, R3 ;  /* 0x0000000e0a031223 */ /* 0x004fce0000000003 */
.L_x_76:
[----:B------:R-:W-:Y:S05]  /*18f0*/  BRA.U UP1, `(.L_x_74) ;  /* 0x0000000101407547 */ /* 0x000fea000b800000 */
[----:B------:R-:W-:Y:S01]  /*1900*/  IMAD.IADD R16, R6, 0x1, R22 ;  /* 0x0000000106107824 */ /* 0x000fe200078e0216 */
[----:B------:R-:W-:Y:S04]  /*1910*/  BSSY.RECONVERGENT B0, `(.L_x_74) ;  /* 0x000000e000007945 */ /* 0x000fe80003800200 */
[----:B------:R-:W-:-:S04]  /*1920*/  ISETP.GE.AND P1, PT, R16, R12, PT ;  /* 0x0000000c1000720c */ /* 0x000fc80003f26270 */
[----:B------:R-:W-:-:S04]  /*1930*/  ISETP.GT.AND P1, PT, R16, -0x1, !P1 ;  /* 0xffffffff1000780c */ /* 0x000fc80004f24270 */
[----:B------:R-:W-:-:S13]  /*1940*/  PLOP3.LUT P1, PT, P0, P1, PT, 0x80, 0x8 ;  /* 0x000000000008781c */ /* 0x000fda0000723070 */
[----:B------:R-:W-:Y:S05]  /*1950*/  @!P1 BRA `(.L_x_77) ;  /* 0x0000000000249947 */ /* 0x000fea0003800000 */
[----:B------:R-:W0:Y:S01]  /*1960*/  LDC.64 R14, c[0x0][0x380] ;  /* 0x0000e000ff0e7b82 */ /* 0x000e220000000a00 */
[----:B------:R-:W-:Y:S02]  /*1970*/  IMAD.IADD R13, R13, 0x1, R16 ;  /* 0x000000010d0d7824 */ /* 0x000fe400078e0210 */
[----:B------:R-:W-:-:S05]  /*1980*/  IMAD.IADD R21, R21, 0x1, R22 ;  /* 0x0000000115157824 */ /* 0x000fca00078e0216 */
[----:B------:R-:W1:Y:S01]  /*1990*/  LDC.64 R10, c[0x0][0x388] ;  /* 0x0000e200ff0a7b82 */ /* 0x000e620000000a00 */
[----:B0-----:R-:W-:-:S06]  /*19a0*/  IMAD.WIDE R14, R13, 0x4, R14 ;  /* 0x000000040d0e7825 */ /* 0x001fcc00078e020e */
[----:B------:R-:W2:Y:S01]  /*19b0*/  LDG.E R14, desc[UR8][R14.64] ;  /* 0x000000080e0e7981 */ /* 0x000ea2000c1e1900 */
[----:B-1----:R-:W-:-:S06]  /*19c0*/  IMAD.WIDE R10, R21, 0x4, R10 ;  /* 0x00000004150a7825 */ /* 0x002fcc00078e020a */
[----:B------:R-:W2:Y:S02]  /*19d0*/  LDG.E R10, desc[UR8][R10.64] ;  /* 0x000000080a0a7981 */ /* 0x000ea4000c1e1900 */
[----:B--2--5:R-:W-:-:S07]  /*19e0*/  FFMA R3, R14, R10, R3 ;  /* 0x0000000a0e037223 */ /* 0x024fce0000000003 */
.L_x_77:
[----:B------:R-:W-:Y:S05]  /*19f0*/  BSYNC.RECONVERGENT B0 ;  /* 0x0000000000007941 */ /* 0x000fea0003800200 */
.L_x_74:
[----:B------:R-:W-:Y:S05]  /*1a00*/  @P6 BRA `(.L_x_78) ;  /* 0xfffffff000c86947 */ /* 0x000fea000383ffff */
[----:B------:R-:W-:Y:S05]  /*1a10*/  @P5 BRA `(.L_x_79) ;  /* 0xfffffff000ac5947 */ /* 0x000fea000383ffff */
.L_x_71:
[----:B------:R-:W0:Y:S02]  /*1a20*/  LDC.64 R4, c[0x0][0x398] ;  /* 0x0000e600ff047b82 */ /* 0x000e240000000a00 */
[----:B0-----:R-:W-:-:S05]  /*1a30*/  IMAD.WIDE R4, R0, 0x4, R4 ;  /* 0x0000000400047825 */ /* 0x001fca00078e0204 */
[----:B-----5:R-:W-:Y:S01]  /*1a40*/  STG.E desc[UR8][R4.64], R3 ;  /* 0x0000000304007986 */ /* 0x020fe2000c101908 */
[----:B------:R-:W-:Y:S05]  /*1a50*/  EXIT ;  /* 0x000000000000794d */ /* 0x000fea0003800000 */
.L_x_80:
        /* <DEDUP_REMOVED lines=10> */
.L_x_87:


//--------------------- .nv.shared.reserved.0     --------------------------
	.section	.nv.shared.reserved.0,"aw",@nobits
	.weak		__nv_reservedSMEM_offset_0_alias
	.size		__nv_reservedSMEM_offset_0_alias, 0, 64
	.other		__nv_reservedSMEM_offset_0_alias,@"STO_CUDA_RESERVED_SHARED STV_DEFAULT"
__nv_reservedSMEM_offset_0_alias:
	.zero		0
	.zero		64


//--------------------- .nv.constant0.sgd_update_kernel --------------------------
	.section	.nv.constant0.sgd_update_kernel,"a",@progbits
	.sectionflags	@""
	.align	4
.nv.constant0.sgd_update_kernel:
	.zero		920


//--------------------- .nv.constant0._Z14softmax_kernelPfii --------------------------
	.section	.nv.constant0._Z14softmax_kernelPfii,"a",@progbits
	.sectionflags	@""
	.align	4
.nv.constant0._Z14softmax_kernelPfii:
	.zero		912


//--------------------- .nv.constant0._Z9fc_kernelPKfS0_S0_Pfiii --------------------------
	.section	.nv.constant0._Z9fc_kernelPKfS0_S0_Pfiii,"a",@progbits
	.sectionflags	@""
	.align	4
.nv.constant0._Z9fc_kernelPKfS0_S0_Pfiii:
	.zero		940


//--------------------- .nv.constant0._Z16maxpool2d_kernelPKfPfiiiiii --------------------------
	.section	.nv.constant0._Z16maxpool2d_kernelPKfPfiiiiii,"a",@progbits
	.sectionflags	@""
	.align	4
.nv.constant0._Z16maxpool2d_kernelPKfPfiiiiii:
	.zero		936


//--------------------- .nv.constant0._Z11relu_kernelPfi --------------------------
	.section	.nv.constant0._Z11relu_kernelPfi,"a",@progbits
	.sectionflags	@""
	.align	4
.nv.constant0._Z11relu_kernelPfi:
	.zero		908


//--------------------- .nv.constant0._Z13conv2d_kernelPKfS0_S0_Pfiiiiiiiii --------------------------
	.section	.nv.constant0._Z13conv2d_kernelPKfS0_S0_Pfiiiiiiiii,"a",@progbits
	.sectionflags	@""
	.align	4
.nv.constant0._Z13conv2d_kernelPKfS0_S0_Pfiiiiiiiii:
	.zero		964


//--------------------- SYMBOLS --------------------------

	.type		.nv.reservedSmem.offset0,@object
	.size		.nv.reservedSmem.offset0,0x4
